//
// Generated by NVIDIA NVVM Compiler
//
// Compiler Build ID: CL-36424714
// Cuda compilation tools, release 13.0, V13.0.88
// Based on NVVM 20.0.0
//

.version 9.0
.target sm_100
.address_size 64

	// .globl	_Z22hardshrink_fp32_kernelPfS_i

.visible .entry _Z22hardshrink_fp32_kernelPfS_i(
	.param .u64 .ptr .align 1 _Z22hardshrink_fp32_kernelPfS_i_param_0,
	.param .u64 .ptr .align 1 _Z22hardshrink_fp32_kernelPfS_i_param_1,
	.param .u32 _Z22hardshrink_fp32_kernelPfS_i_param_2
)
{
	.reg .pred 	%p<3>;
	.reg .b32 	%r<6>;
	.reg .b32 	%f<4>;
	.reg .b64 	%rd<8>;

	ld.param.u64 	%rd1, [_Z22hardshrink_fp32_kernelPfS_i_param_0];
	ld.param.u64 	%rd2, [_Z22hardshrink_fp32_kernelPfS_i_param_1];
	ld.param.u32 	%r2, [_Z22hardshrink_fp32_kernelPfS_i_param_2];
	mov.u32 	%r3, %ctaid.x;
	mov.u32 	%r4, %ntid.x;
	mov.u32 	%r5, %tid.x;
	mad.lo.s32 	%r1, %r3, %r4, %r5;
	setp.ge.s32 	%p1, %r1, %r2;
	@%p1 bra 	$L__BB0_2;
	cvta.to.global.u64 	%rd3, %rd1;
	cvta.to.global.u64 	%rd4, %rd2;
	mul.wide.s32 	%rd5, %r1, 4;
	add.s64 	%rd6, %rd3, %rd5;
	ld.global.f32 	%f1, [%rd6];
	abs.f32 	%f2, %f1;
	setp.gt.f32 	%p2, %f2, 0f3F000000;
	selp.f32 	%f3, %f1, 0f00000000, %p2;
	add.s64 	%rd7, %rd4, %rd5;
	st.global.f32 	[%rd7], %f3;
$L__BB0_2:
	ret;

}
	// .globl	_Z24hardshrink_fp32x4_kernelPfS_i
.visible .entry _Z24hardshrink_fp32x4_kernelPfS_i(
	.param .u64 .ptr .align 1 _Z24hardshrink_fp32x4_kernelPfS_i_param_0,
	.param .u64 .ptr .align 1 _Z24hardshrink_fp32x4_kernelPfS_i_param_1,
	.param .u32 _Z24hardshrink_fp32x4_kernelPfS_i_param_2
)
{
	.reg .pred 	%p<6>;
	.reg .b32 	%r<7>;
	.reg .b32 	%f<13>;
	.reg .b64 	%rd<8>;

	ld.param.u64 	%rd1, [_Z24hardshrink_fp32x4_kernelPfS_i_param_0];
	ld.param.u64 	%rd2, [_Z24hardshrink_fp32x4_kernelPfS_i_param_1];
	ld.param.u32 	%r2, [_Z24hardshrink_fp32x4_kernelPfS_i_param_2];
	mov.u32 	%r3, %ctaid.x;
	mov.u32 	%r4, %ntid.x;
	mov.u32 	%r5, %tid.x;
	mad.lo.s32 	%r6, %r3, %r4, %r5;
	shl.b32 	%r1, %r6, 2;
	setp.ge.s32 	%p1, %r1, %r2;
	@%p1 bra 	$L__BB1_2;
	cvta.to.global.u64 	%rd3, %rd1;
	cvta.to.global.u64 	%rd4, %rd2;
	mul.wide.s32 	%rd5, %r1, 4;
	add.s64 	%rd6, %rd3, %rd5;
	ld.global.v4.f32 	{%f1, %f2, %f3, %f4}, [%rd6];
	abs.f32 	%f5, %f1;
	setp.gt.f32 	%p2, %f5, 0f3F000000;
	selp.f32 	%f6, %f1, 0f00000000, %p2;
	abs.f32 	%f7, %f2;
	setp.gt.f32 	%p3, %f7, 0f3F000000;
	selp.f32 	%f8, %f2, 0f00000000, %p3;
	abs.f32 	%f9, %f3;
	setp.gt.f32 	%p4, %f9, 0f3F000000;
	selp.f32 	%f10, %f3, 0f00000000, %p4;
	abs.f32 	%f11, %f4;
	setp.gt.f32 	%p5, %f11, 0f3F000000;
	selp.f32 	%f12, %f4, 0f00000000, %p5;
	add.s64 	%rd7, %rd4, %rd5;
	st.global.v4.f32 	[%rd7], {%f6, %f8, %f10, %f12};
$L__BB1_2:
	ret;

}
	// .globl	_Z22hardshrink_fp16_kernelP6__halfS0_i
.visible .entry _Z22hardshrink_fp16_kernelP6__halfS0_i(
	.param .u64 .ptr .align 1 _Z22hardshrink_fp16_kernelP6__halfS0_i_param_0,
	.param .u64 .ptr .align 1 _Z22hardshrink_fp16_kernelP6__halfS0_i_param_1,
	.param .u32 _Z22hardshrink_fp16_kernelP6__halfS0_i_param_2
)
{
	.reg .pred 	%p<4>;
	.reg .b16 	%rs<16>;
	.reg .b32 	%r<6>;
	.reg .b32 	%f<3>;
	.reg .b64 	%rd<9>;

	ld.param.u64 	%rd1, [_Z22hardshrink_fp16_kernelP6__halfS0_i_param_0];
	ld.param.u64 	%rd2, [_Z22hardshrink_fp16_kernelP6__halfS0_i_param_1];
	ld.param.u32 	%r2, [_Z22hardshrink_fp16_kernelP6__halfS0_i_param_2];
	mov.u32 	%r3, %ntid.x;
	mov.u32 	%r4, %ctaid.x;
	mov.u32 	%r5, %tid.x;
	mad.lo.s32 	%r1, %r3, %r4, %r5;
	setp.ge.s32 	%p1, %r1, %r2;
	@%p1 bra 	$L__BB2_5;
	cvta.to.global.u64 	%rd3, %rd1;
	mul.wide.s32 	%rd4, %r1, 2;
	add.s64 	%rd5, %rd3, %rd4;
	ld.global.u16 	%rs15, [%rd5];
	mov.f32 	%f1, 0f3F000000;
	// begin inline asm
	{  cvt.rn.f16.f32 %rs5, %f1;}

	// end inline asm
	// begin inline asm
	{ .reg .pred __$temp3;
  setp.gt.f16  __$temp3, %rs15, %rs5;
  selp.u16 %rs6, 1, 0, __$temp3;}
	// end inline asm
	setp.ne.s16 	%p2, %rs6, 0;
	@%p2 bra 	$L__BB2_4;
	// begin inline asm
	{neg.f16 %rs9,%rs5;
}
	// end inline asm
	// begin inline asm
	{ .reg .pred __$temp3;
  setp.lt.f16  __$temp3, %rs15, %rs9;
  selp.u16 %rs11, 1, 0, __$temp3;}
	// end inline asm
	setp.ne.s16 	%p3, %rs11, 0;
	@%p3 bra 	$L__BB2_4;
	mov.f32 	%f2, 0f00000000;
	// begin inline asm
	{  cvt.rn.f16.f32 %rs15, %f2;}

	// end inline asm
$L__BB2_4:
	cvta.to.global.u64 	%rd6, %rd2;
	add.s64 	%rd8, %rd6, %rd4;
	st.global.u16 	[%rd8], %rs15;
$L__BB2_5:
	ret;

}
	// .globl	_Z24hardshrink_fp16x2_kernelP6__halfS0_i
.visible .entry _Z24hardshrink_fp16x2_kernelP6__halfS0_i(
	.param .u64 .ptr .align 1 _Z24hardshrink_fp16x2_kernelP6__halfS0_i_param_0,
	.param .u64 .ptr .align 1 _Z24hardshrink_fp16x2_kernelP6__halfS0_i_param_1,
	.param .u32 _Z24hardshrink_fp16x2_kernelP6__halfS0_i_param_2
)
{
	.reg .pred 	%p<6>;
	.reg .b16 	%rs<29>;
	.reg .b32 	%r<9>;
	.reg .b32 	%f<4>;
	.reg .b64 	%rd<9>;

	ld.param.u64 	%rd1, [_Z24hardshrink_fp16x2_kernelP6__halfS0_i_param_0];
	ld.param.u64 	%rd2, [_Z24hardshrink_fp16x2_kernelP6__halfS0_i_param_1];
	ld.param.u32 	%r2, [_Z24hardshrink_fp16x2_kernelP6__halfS0_i_param_2];
	mov.u32 	%r3, %ntid.x;
	mov.u32 	%r4, %ctaid.x;
	mov.u32 	%r5, %tid.x;
	mad.lo.s32 	%r6, %r3, %r4, %r5;
	shl.b32 	%r1, %r6, 1;
	setp.ge.s32 	%p1, %r1, %r2;
	@%p1 bra 	$L__BB3_8;
	cvta.to.global.u64 	%rd3, %rd1;
	mul.wide.s32 	%rd4, %r1, 2;
	add.s64 	%rd5, %rd3, %rd4;
	ld.global.u32 	%r7, [%rd5];
	mov.b32 	{%rs27, %rs28}, %r7;
	mov.f32 	%f1, 0f3F000000;
	// begin inline asm
	{  cvt.rn.f16.f32 %rs8, %f1;}

	// end inline asm
	// begin inline asm
	{ .reg .pred __$temp3;
  setp.gt.f16  __$temp3, %rs27, %rs8;
  selp.u16 %rs9, 1, 0, __$temp3;}
	// end inline asm
	setp.ne.s16 	%p2, %rs9, 0;
	@%p2 bra 	$L__BB3_4;
	// begin inline asm
	{neg.f16 %rs12,%rs8;
}
	// end inline asm
	// begin inline asm
	{ .reg .pred __$temp3;
  setp.lt.f16  __$temp3, %rs27, %rs12;
  selp.u16 %rs14, 1, 0, __$temp3;}
	// end inline asm
	setp.ne.s16 	%p3, %rs14, 0;
	@%p3 bra 	$L__BB3_4;
	mov.f32 	%f2, 0f00000000;
	// begin inline asm
	{  cvt.rn.f16.f32 %rs27, %f2;}

	// end inline asm
$L__BB3_4:
	// begin inline asm
	{ .reg .pred __$temp3;
  setp.gt.f16  __$temp3, %rs28, %rs8;
  selp.u16 %rs18, 1, 0, __$temp3;}
	// end inline asm
	setp.ne.s16 	%p4, %rs18, 0;
	@%p4 bra 	$L__BB3_7;
	// begin inline asm
	{neg.f16 %rs21,%rs8;
}
	// end inline asm
	// begin inline asm
	{ .reg .pred __$temp3;
  setp.lt.f16  __$temp3, %rs28, %rs21;
  selp.u16 %rs23, 1, 0, __$temp3;}
	// end inline asm
	setp.ne.s16 	%p5, %rs23, 0;
	@%p5 bra 	$L__BB3_7;
	mov.f32 	%f3, 0f00000000;
	// begin inline asm
	{  cvt.rn.f16.f32 %rs28, %f3;}

	// end inline asm
$L__BB3_7:
	cvta.to.global.u64 	%rd6, %rd2;
	add.s64 	%rd8, %rd6, %rd4;
	mov.b32 	%r8, {%rs27, %rs28};
	st.global.u32 	[%rd8], %r8;
$L__BB3_8:
	ret;

}
	// .globl	_Z23hardshrink_f16x8_kernelP6__halfS0_i
.visible .entry _Z23hardshrink_f16x8_kernelP6__halfS0_i(
	.param .u64 .ptr .align 1 _Z23hardshrink_f16x8_kernelP6__halfS0_i_param_0,
	.param .u64 .ptr .align 1 _Z23hardshrink_f16x8_kernelP6__halfS0_i_param_1,
	.param .u32 _Z23hardshrink_f16x8_kernelP6__halfS0_i_param_2
)
{
	.reg .pred 	%p<21>;
	.reg .b16 	%rs<107>;
	.reg .b32 	%r<18>;
	.reg .b32 	%f<10>;
	.reg .b64 	%rd<9>;

	ld.param.u64 	%rd3, [_Z23hardshrink_f16x8_kernelP6__halfS0_i_param_0];
	ld.param.u64 	%rd2, [_Z23hardshrink_f16x8_kernelP6__halfS0_i_param_1];
	ld.param.u32 	%r2, [_Z23hardshrink_f16x8_kernelP6__halfS0_i_param_2];
	cvta.to.global.u64 	%rd4, %rd3;
	mov.u32 	%r3, %ctaid.x;
	mov.u32 	%r4, %ntid.x;
	mov.u32 	%r5, %tid.x;
	mad.lo.s32 	%r6, %r3, %r4, %r5;
	shl.b32 	%r1, %r6, 3;
	mul.wide.s32 	%rd5, %r1, 2;
	add.s64 	%rd6, %rd4, %rd5;
	ld.global.u32 	%r7, [%rd6];
	mov.b32 	{%rs99, %rs100}, %r7;
	ld.global.u32 	%r8, [%rd6+4];
	mov.b32 	{%rs101, %rs102}, %r8;
	ld.global.u32 	%r9, [%rd6+8];
	mov.b32 	{%rs103, %rs104}, %r9;
	ld.global.u32 	%r10, [%rd6+12];
	mov.b32 	{%rs105, %rs106}, %r10;
	mov.f32 	%f1, 0f3F000000;
	// begin inline asm
	{  cvt.rn.f16.f32 %rs26, %f1;}

	// end inline asm
	// begin inline asm
	{ .reg .pred __$temp3;
  setp.gt.f16  __$temp3, %rs99, %rs26;
  selp.u16 %rs27, 1, 0, __$temp3;}
	// end inline asm
	setp.ne.s16 	%p1, %rs27, 0;
	@%p1 bra 	$L__BB4_3;
	// begin inline asm
	{neg.f16 %rs30,%rs26;
}
	// end inline asm
	// begin inline asm
	{ .reg .pred __$temp3;
  setp.lt.f16  __$temp3, %rs99, %rs30;
  selp.u16 %rs32, 1, 0, __$temp3;}
	// end inline asm
	setp.ne.s16 	%p2, %rs32, 0;
	@%p2 bra 	$L__BB4_3;
	mov.f32 	%f2, 0f00000000;
	// begin inline asm
	{  cvt.rn.f16.f32 %rs99, %f2;}

	// end inline asm
$L__BB4_3:
	// begin inline asm
	{ .reg .pred __$temp3;
  setp.gt.f16  __$temp3, %rs100, %rs26;
  selp.u16 %rs36, 1, 0, __$temp3;}
	// end inline asm
	setp.ne.s16 	%p3, %rs36, 0;
	@%p3 bra 	$L__BB4_6;
	// begin inline asm
	{neg.f16 %rs39,%rs26;
}
	// end inline asm
	// begin inline asm
	{ .reg .pred __$temp3;
  setp.lt.f16  __$temp3, %rs100, %rs39;
  selp.u16 %rs41, 1, 0, __$temp3;}
	// end inline asm
	setp.ne.s16 	%p4, %rs41, 0;
	@%p4 bra 	$L__BB4_6;
	mov.f32 	%f3, 0f00000000;
	// begin inline asm
	{  cvt.rn.f16.f32 %rs100, %f3;}

	// end inline asm
$L__BB4_6:
	// begin inline asm
	{ .reg .pred __$temp3;
  setp.gt.f16  __$temp3, %rs101, %rs26;
  selp.u16 %rs45, 1, 0, __$temp3;}
	// end inline asm
	setp.ne.s16 	%p5, %rs45, 0;
	@%p5 bra 	$L__BB4_9;
	// begin inline asm
	{neg.f16 %rs48,%rs26;
}
	// end inline asm
	// begin inline asm
	{ .reg .pred __$temp3;
  setp.lt.f16  __$temp3, %rs101, %rs48;
  selp.u16 %rs50, 1, 0, __$temp3;}
	// end inline asm
	setp.ne.s16 	%p6, %rs50, 0;
	@%p6 bra 	$L__BB4_9;
	mov.f32 	%f4, 0f00000000;
	// begin inline asm
	{  cvt.rn.f16.f32 %rs101, %f4;}

	// end inline asm
$L__BB4_9:
	// begin inline asm
	{ .reg .pred __$temp3;
  setp.gt.f16  __$temp3, %rs102, %rs26;
  selp.u16 %rs54, 1, 0, __$temp3;}
	// end inline asm
	setp.ne.s16 	%p7, %rs54, 0;
	@%p7 bra 	$L__BB4_12;
	// begin inline asm
	{neg.f16 %rs57,%rs26;
}
	// end inline asm
	// begin inline asm
	{ .reg .pred __$temp3;
  setp.lt.f16  __$temp3, %rs102, %rs57;
  selp.u16 %rs59, 1, 0, __$temp3;}
	// end inline asm
	setp.ne.s16 	%p8, %rs59, 0;
	@%p8 bra 	$L__BB4_12;
	mov.f32 	%f5, 0f00000000;
	// begin inline asm
	{  cvt.rn.f16.f32 %rs102, %f5;}

	// end inline asm
$L__BB4_12:
	// begin inline asm
	{ .reg .pred __$temp3;
  setp.gt.f16  __$temp3, %rs103, %rs26;
  selp.u16 %rs63, 1, 0, __$temp3;}
	// end inline asm
	setp.ne.s16 	%p9, %rs63, 0;
	@%p9 bra 	$L__BB4_15;
	// begin inline asm
	{neg.f16 %rs66,%rs26;
}
	// end inline asm
	// begin inline asm
	{ .reg .pred __$temp3;
  setp.lt.f16  __$temp3, %rs103, %rs66;
  selp.u16 %rs68, 1, 0, __$temp3;}
	// end inline asm
	setp.ne.s16 	%p10, %rs68, 0;
	@%p10 bra 	$L__BB4_15;
	mov.f32 	%f6, 0f00000000;
	// begin inline asm
	{  cvt.rn.f16.f32 %rs103, %f6;}

	// end inline asm
$L__BB4_15:
	// begin inline asm
	{ .reg .pred __$temp3;
  setp.gt.f16  __$temp3, %rs104, %rs26;
  selp.u16 %rs72, 1, 0, __$temp3;}
	// end inline asm
	setp.ne.s16 	%p11, %rs72, 0;
	@%p11 bra 	$L__BB4_18;
	// begin inline asm
	{neg.f16 %rs75,%rs26;
}
	// end inline asm
	// begin inline asm
	{ .reg .pred __$temp3;
  setp.lt.f16  __$temp3, %rs104, %rs75;
  selp.u16 %rs77, 1, 0, __$temp3;}
	// end inline asm
	setp.ne.s16 	%p12, %rs77, 0;
	@%p12 bra 	$L__BB4_18;
	mov.f32 	%f7, 0f00000000;
	// begin inline asm
	{  cvt.rn.f16.f32 %rs104, %f7;}

	// end inline asm
$L__BB4_18:
	// begin inline asm
	{ .reg .pred __$temp3;
  setp.gt.f16  __$temp3, %rs105, %rs26;
  selp.u16 %rs81, 1, 0, __$temp3;}
	// end inline asm
	setp.ne.s16 	%p13, %rs81, 0;
	@%p13 bra 	$L__BB4_21;
	// begin inline asm
	{neg.f16 %rs84,%rs26;
}
	// end inline asm
	// begin inline asm
	{ .reg .pred __$temp3;
  setp.lt.f16  __$temp3, %rs105, %rs84;
  selp.u16 %rs86, 1, 0, __$temp3;}
	// end inline asm
	setp.ne.s16 	%p14, %rs86, 0;
	@%p14 bra 	$L__BB4_21;
	mov.f32 	%f8, 0f00000000;
	// begin inline asm
	{  cvt.rn.f16.f32 %rs105, %f8;}

	// end inline asm
$L__BB4_21:
	// begin inline asm
	{ .reg .pred __$temp3;
  setp.gt.f16  __$temp3, %rs106, %rs26;
  selp.u16 %rs90, 1, 0, __$temp3;}
	// end inline asm
	setp.ne.s16 	%p15, %rs90, 0;
	@%p15 bra 	$L__BB4_24;
	// begin inline asm
	{neg.f16 %rs93,%rs26;
}
	// end inline asm
	// begin inline asm
	{ .reg .pred __$temp3;
  setp.lt.f16  __$temp3, %rs106, %rs93;
  selp.u16 %rs95, 1, 0, __$temp3;}
	// end inline asm
	setp.ne.s16 	%p16, %rs95, 0;
	@%p16 bra 	$L__BB4_24;
	mov.f32 	%f9, 0f00000000;
	// begin inline asm
	{  cvt.rn.f16.f32 %rs106, %f9;}

	// end inline asm
$L__BB4_24:
	setp.ge.s32 	%p17, %r1, %r2;
	cvta.to.global.u64 	%rd7, %rd2;
	add.s64 	%rd1, %rd7, %rd5;
	@%p17 bra 	$L__BB4_26;
	mov.b32 	%r11, {%rs99, %rs100};
	st.global.u32 	[%rd1], %r11;
$L__BB4_26:
	add.s32 	%r12, %r1, 2;
	setp.ge.s32 	%p18, %r12, %r2;
	@%p18 bra 	$L__BB4_28;
	mov.b32 	%r13, {%rs101, %rs102};
	st.global.u32 	[%rd1+4], %r13;
$L__BB4_28:
	add.s32 	%r14, %r1, 4;
	setp.ge.s32 	%p19, %r14, %r2;
	@%p19 bra 	$L__BB4_30;
	mov.b32 	%r15, {%rs103, %rs104};
	st.global.u32 	[%rd1+8], %r15;
$L__BB4_30:
	add.s32 	%r16, %r1, 6;
	setp.ge.s32 	%p20, %r16, %r2;
	@%p20 bra 	$L__BB4_32;
	mov.b32 	%r17, {%rs105, %rs106};
	st.global.u32 	[%rd1+12], %r17;
$L__BB4_32:
	ret;

}
	// .globl	_Z28hardshrink_f16x8_pack_kernelP6__halfS0_i
.visible .entry _Z28hardshrink_f16x8_pack_kernelP6__halfS0_i(
	.param .u64 .ptr .align 1 _Z28hardshrink_f16x8_pack_kernelP6__halfS0_i_param_0,
	.param .u64 .ptr .align 1 _Z28hardshrink_f16x8_pack_kernelP6__halfS0_i_param_1,
	.param .u32 _Z28hardshrink_f16x8_pack_kernelP6__halfS0_i_param_2
)
{
	.reg .pred 	%p<18>;
	.reg .b16 	%rs<107>;
	.reg .b32 	%r<16>;
	.reg .b32 	%f<18>;
	.reg .b64 	%rd<9>;

	ld.param.u64 	%rd2, [_Z28hardshrink_f16x8_pack_kernelP6__halfS0_i_param_0];
	ld.param.u64 	%rd1, [_Z28hardshrink_f16x8_pack_kernelP6__halfS0_i_param_1];
	ld.param.u32 	%r2, [_Z28hardshrink_f16x8_pack_kernelP6__halfS0_i_param_2];
	cvta.to.global.u64 	%rd3, %rd2;
	mov.u32 	%r3, %ctaid.x;
	mov.u32 	%r4, %ntid.x;
	mov.u32 	%r5, %tid.x;
	mad.lo.s32 	%r6, %r3, %r4, %r5;
	shl.b32 	%r1, %r6, 3;
	mul.wide.s32 	%rd4, %r1, 2;
	add.s64 	%rd5, %rd3, %rd4;
	ld.global.v4.f32 	{%f5, %f1, %f2, %f3}, [%rd5];
	mov.f32 	%f4, 0f3F000000;
	// begin inline asm
	{  cvt.rn.f16.f32 %rs26, %f4;}

	// end inline asm
	mov.b32 	%r7, %f5;
	mov.b32 	{%rs99, %rs100}, %r7;
	// begin inline asm
	{ .reg .pred __$temp3;
  setp.gt.f16  __$temp3, %rs99, %rs26;
  selp.u16 %rs27, 1, 0, __$temp3;}
	// end inline asm
	setp.ne.s16 	%p1, %rs27, 0;
	@%p1 bra 	$L__BB5_3;
	// begin inline asm
	{neg.f16 %rs30,%rs26;
}
	// end inline asm
	// begin inline asm
	{ .reg .pred __$temp3;
  setp.lt.f16  __$temp3, %rs99, %rs30;
  selp.u16 %rs32, 1, 0, __$temp3;}
	// end inline asm
	setp.ne.s16 	%p2, %rs32, 0;
	@%p2 bra 	$L__BB5_3;
	mov.f32 	%f6, 0f00000000;
	// begin inline asm
	{  cvt.rn.f16.f32 %rs99, %f6;}

	// end inline asm
$L__BB5_3:
	// begin inline asm
	{ .reg .pred __$temp3;
  setp.gt.f16  __$temp3, %rs100, %rs26;
  selp.u16 %rs36, 1, 0, __$temp3;}
	// end inline asm
	setp.ne.s16 	%p3, %rs36, 0;
	@%p3 bra 	$L__BB5_6;
	// begin inline asm
	{neg.f16 %rs39,%rs26;
}
	// end inline asm
	// begin inline asm
	{ .reg .pred __$temp3;
  setp.lt.f16  __$temp3, %rs100, %rs39;
  selp.u16 %rs41, 1, 0, __$temp3;}
	// end inline asm
	setp.ne.s16 	%p4, %rs41, 0;
	@%p4 bra 	$L__BB5_6;
	mov.f32 	%f7, 0f00000000;
	// begin inline asm
	{  cvt.rn.f16.f32 %rs100, %f7;}

	// end inline asm
$L__BB5_6:
	mov.b32 	%r8, %f1;
	mov.b32 	{%rs101, %rs102}, %r8;
	// begin inline asm
	{ .reg .pred __$temp3;
  setp.gt.f16  __$temp3, %rs101, %rs26;
  selp.u16 %rs45, 1, 0, __$temp3;}
	// end inline asm
	setp.ne.s16 	%p5, %rs45, 0;
	@%p5 bra 	$L__BB5_9;
	// begin inline asm
	{neg.f16 %rs48,%rs26;
}
	// end inline asm
	// begin inline asm
	{ .reg .pred __$temp3;
  setp.lt.f16  __$temp3, %rs101, %rs48;
  selp.u16 %rs50, 1, 0, __$temp3;}
	// end inline asm
	setp.ne.s16 	%p6, %rs50, 0;
	@%p6 bra 	$L__BB5_9;
	mov.f32 	%f8, 0f00000000;
	// begin inline asm
	{  cvt.rn.f16.f32 %rs101, %f8;}

	// end inline asm
$L__BB5_9:
	// begin inline asm
	{ .reg .pred __$temp3;
  setp.gt.f16  __$temp3, %rs102, %rs26;
  selp.u16 %rs54, 1, 0, __$temp3;}
	// end inline asm
	setp.ne.s16 	%p7, %rs54, 0;
	@%p7 bra 	$L__BB5_12;
	// begin inline asm
	{neg.f16 %rs57,%rs26;
}
	// end inline asm
	// begin inline asm
	{ .reg .pred __$temp3;
  setp.lt.f16  __$temp3, %rs102, %rs57;
  selp.u16 %rs59, 1, 0, __$temp3;}
	// end inline asm
	setp.ne.s16 	%p8, %rs59, 0;
	@%p8 bra 	$L__BB5_12;
	mov.f32 	%f9, 0f00000000;
	// begin inline asm
	{  cvt.rn.f16.f32 %rs102, %f9;}

	// end inline asm
$L__BB5_12:
	mov.b32 	%r9, %f2;
	mov.b32 	{%rs103, %rs104}, %r9;
	// begin inline asm
	{ .reg .pred __$temp3;
  setp.gt.f16  __$temp3, %rs103, %rs26;
  selp.u16 %rs63, 1, 0, __$temp3;}
	// end inline asm
	setp.ne.s16 	%p9, %rs63, 0;
	@%p9 bra 	$L__BB5_15;
	// begin inline asm
	{neg.f16 %rs66,%rs26;
}
	// end inline asm
	// begin inline asm
	{ .reg .pred __$temp3;
  setp.lt.f16  __$temp3, %rs103, %rs66;
  selp.u16 %rs68, 1, 0, __$temp3;}
	// end inline asm
	setp.ne.s16 	%p10, %rs68, 0;
	@%p10 bra 	$L__BB5_15;
	mov.f32 	%f10, 0f00000000;
	// begin inline asm
	{  cvt.rn.f16.f32 %rs103, %f10;}

	// end inline asm
$L__BB5_15:
	// begin inline asm
	{ .reg .pred __$temp3;
  setp.gt.f16  __$temp3, %rs104, %rs26;
  selp.u16 %rs72, 1, 0, __$temp3;}
	// end inline asm
	setp.ne.s16 	%p11, %rs72, 0;
	@%p11 bra 	$L__BB5_18;
	// begin inline asm
	{neg.f16 %rs75,%rs26;
}
	// end inline asm
	// begin inline asm
	{ .reg .pred __$temp3;
  setp.lt.f16  __$temp3, %rs104, %rs75;
  selp.u16 %rs77, 1, 0, __$temp3;}
	// end inline asm
	setp.ne.s16 	%p12, %rs77, 0;
	@%p12 bra 	$L__BB5_18;
	mov.f32 	%f11, 0f00000000;
	// begin inline asm
	{  cvt.rn.f16.f32 %rs104, %f11;}

	// end inline asm
$L__BB5_18:
	mov.b32 	%r10, %f3;
	mov.b32 	{%rs105, %rs106}, %r10;
	// begin inline asm
	{ .reg .pred __$temp3;
  setp.gt.f16  __$temp3, %rs105, %rs26;
  selp.u16 %rs81, 1, 0, __$temp3;}
	// end inline asm
	setp.ne.s16 	%p13, %rs81, 0;
	@%p13 bra 	$L__BB5_21;
	// begin inline asm
	{neg.f16 %rs84,%rs26;
}
	// end inline asm
	// begin inline asm
	{ .reg .pred __$temp3;
  setp.lt.f16  __$temp3, %rs105, %rs84;
  selp.u16 %rs86, 1, 0, __$temp3;}
	// end inline asm
	setp.ne.s16 	%p14, %rs86, 0;
	@%p14 bra 	$L__BB5_21;
	mov.f32 	%f12, 0f00000000;
	// begin inline asm
	{  cvt.rn.f16.f32 %rs105, %f12;}

	// end inline asm
$L__BB5_21:
	// begin inline asm
	{ .reg .pred __$temp3;
  setp.gt.f16  __$temp3, %rs106, %rs26;
  selp.u16 %rs90, 1, 0, __$temp3;}
	// end inline asm
	setp.ne.s16 	%p15, %rs90, 0;
	@%p15 bra 	$L__BB5_24;
	// begin inline asm
	{neg.f16 %rs93,%rs26;
}
	// end inline asm
	// begin inline asm
	{ .reg .pred __$temp3;
  setp.lt.f16  __$temp3, %rs106, %rs93;
  selp.u16 %rs95, 1, 0, __$temp3;}
	// end inline asm
	setp.ne.s16 	%p16, %rs95, 0;
	@%p16 bra 	$L__BB5_24;
	mov.f32 	%f13, 0f00000000;
	// begin inline asm
	{  cvt.rn.f16.f32 %rs106, %f13;}

	// end inline asm
$L__BB5_24:
	add.s32 	%r11, %r1, 7;
	setp.ge.s32 	%p17, %r11, %r2;
	@%p17 bra 	$L__BB5_26;
	cvta.to.global.u64 	%rd6, %rd1;
	add.s64 	%rd8, %rd6, %rd4;
	mov.b32 	%r12, {%rs99, %rs100};
	mov.b32 	%r13, {%rs101, %rs102};
	mov.b32 	%r14, {%rs105, %rs106};
	mov.b32 	%f14, %r14;
	mov.b32 	%r15, {%rs103, %rs104};
	mov.b32 	%f15, %r15;
	mov.b32 	%f16, %r13;
	mov.b32 	%f17, %r12;
	st.global.v4.f32 	[%rd8], {%f17, %f16, %f15, %f14};
$L__BB5_26:
	ret;

}


// ===== COMPILED SASS (sm_100) =====

	.target	sm_100

	.elftype	@"ET_EXEC"


//--------------------- .note.nv.tkinfo           --------------------------
	.section	.note.nv.tkinfo,"",@"SHT_NOTE"
	.sectionflags	@"SHF_NOTE_NV_TKINFO"
	.tkinfo
        /*0018*/ 	.word	0x00000002
        /*0030*/ 	.string	""
        /*0030*/ 	.string	"ptxas"
        /*0030*/ 	.string	"Cuda compilation tools, release 13.0, V13.0.88"
        /*0030*/ 	.string	"Build cuda_13.0.r13.0/compiler.36424714_0"
        /*0030*/ 	.string	"-arch sm_100 -m 64 "



//--------------------- .note.nv.cuinfo           --------------------------
	.section	.note.nv.cuinfo,"",@"SHT_NOTE"
	.sectionflags	@"SHF_NOTE_NV_CUINFO"
        /*0018*/ 	.short	0x0002
        /*001a*/ 	.short	0x0064
        /*001c*/ 	.short	0x0082
	.zero		2


//--------------------- .nv.info                  --------------------------
	.section	.nv.info,"",@"SHT_CUDA_INFO"
	.align	4


	//----- nvinfo : EIATTR_REGCOUNT
	.align		4
        /*0000*/ 	.byte	0x04, 0x2f
        /*0002*/ 	.short	(.L_1 - .L_0)
	.align		4
.L_0:
        /*0004*/ 	.word	index@(_Z22hardshrink_fp32_kernelPfS_i)
        /*0008*/ 	.word	0x0000000a


	//----- nvinfo : EIATTR_FRAME_SIZE
	.align		4
.L_1:
        /*000c*/ 	.byte	0x04, 0x11
        /*000e*/ 	.short	(.L_3 - .L_2)
	.align		4
.L_2:
        /*0010*/ 	.word	index@(_Z22hardshrink_fp32_kernelPfS_i)
        /*0014*/ 	.word	0x00000000


	//----- nvinfo : EIATTR_REGCOUNT
	.align		4
.L_3:
        /*0018*/ 	.byte	0x04, 0x2f
        /*001a*/ 	.short	(.L_5 - .L_4)
	.align		4
.L_4:
        /*001c*/ 	.word	index@(_Z24hardshrink_fp32x4_kernelPfS_i)
        /*0020*/ 	.word	0x0000000e


	//----- nvinfo : EIATTR_FRAME_SIZE
	.align		4
.L_5:
        /*0024*/ 	.byte	0x04, 0x11
        /*0026*/ 	.short	(.L_7 - .L_6)
	.align		4
.L_6:
        /*0028*/ 	.word	index@(_Z24hardshrink_fp32x4_kernelPfS_i)
        /*002c*/ 	.word	0x00000000


	//----- nvinfo : EIATTR_REGCOUNT
	.align		4
.L_7:
        /*0030*/ 	.byte	0x04, 0x2f
        /*0032*/ 	.short	(.L_9 - .L_8)
	.align		4
.L_8:
        /*0034*/ 	.word	index@(_Z22hardshrink_fp16_kernelP6__halfS0_i)
        /*0038*/ 	.word	0x0000000a


	//----- nvinfo : EIATTR_FRAME_SIZE
	.align		4
.L_9:
        /*003c*/ 	.byte	0x04, 0x11
        /*003e*/ 	.short	(.L_11 - .L_10)
	.align		4
.L_10:
        /*0040*/ 	.word	index@(_Z22hardshrink_fp16_kernelP6__halfS0_i)
        /*0044*/ 	.word	0x00000000


	//----- nvinfo : EIATTR_REGCOUNT
	.align		4
.L_11:
        /*0048*/ 	.byte	0x04, 0x2f
        /*004a*/ 	.short	(.L_13 - .L_12)
	.align		4
.L_12:
        /*004c*/ 	.word	index@(_Z24hardshrink_fp16x2_kernelP6__halfS0_i)
        /*0050*/ 	.word	0x0000000a


	//----- nvinfo : EIATTR_FRAME_SIZE
	.align		4
.L_13:
        /*0054*/ 	.byte	0x04, 0x11
        /*0056*/ 	.short	(.L_15 - .L_14)
	.align		4
.L_14:
        /*0058*/ 	.word	index@(_Z24hardshrink_fp16x2_kernelP6__halfS0_i)
        /*005c*/ 	.word	0x00000000


	//----- nvinfo : EIATTR_REGCOUNT
	.align		4
.L_15:
        /*0060*/ 	.byte	0x04, 0x2f
        /*0062*/ 	.short	(.L_17 - .L_16)
	.align		4
.L_16:
        /*0064*/ 	.word	index@(_Z23hardshrink_f16x8_kernelP6__halfS0_i)
        /*0068*/ 	.word	0x0000000d


	//----- nvinfo : EIATTR_FRAME_SIZE
	.align		4
.L_17:
        /*006c*/ 	.byte	0x04, 0x11
        /*006e*/ 	.short	(.L_19 - .L_18)
	.align		4
.L_18:
        /*0070*/ 	.word	index@(_Z23hardshrink_f16x8_kernelP6__halfS0_i)
        /*0074*/ 	.word	0x00000000


	//----- nvinfo : EIATTR_REGCOUNT
	.align		4
.L_19:
        /*0078*/ 	.byte	0x04, 0x2f
        /*007a*/ 	.short	(.L_21 - .L_20)
	.align		4
.L_20:
        /*007c*/ 	.word	index@(_Z28hardshrink_f16x8_pack_kernelP6__halfS0_i)
        /*0080*/ 	.word	0x0000000c


	//----- nvinfo : EIATTR_FRAME_SIZE
	.align		4
.L_21:
        /*0084*/ 	.byte	0x04, 0x11
        /*0086*/ 	.short	(.L_23 - .L_22)
	.align		4
.L_22:
        /*0088*/ 	.word	index@(_Z28hardshrink_f16x8_pack_kernelP6__halfS0_i)
        /*008c*/ 	.word	0x00000000


	//----- nvinfo : EIATTR_MIN_STACK_SIZE
	.align		4
.L_23:
        /*0090*/ 	.byte	0x04, 0x12
        /*0092*/ 	.short	(.L_25 - .L_24)
	.align		4
.L_24:
        /*0094*/ 	.word	index@(_Z28hardshrink_f16x8_pack_kernelP6__halfS0_i)
        /*0098*/ 	.word	0x00000000


	//----- nvinfo : EIATTR_MIN_STACK_SIZE
	.align		4
.L_25:
        /*009c*/ 	.byte	0x04, 0x12
        /*009e*/ 	.short	(.L_27 - .L_26)
	.align		4
.L_26:
        /*00a0*/ 	.word	index@(_Z23hardshrink_f16x8_kernelP6__halfS0_i)
        /*00a4*/ 	.word	0x00000000


	//----- nvinfo : EIATTR_MIN_STACK_SIZE
	.align		4
.L_27:
        /*00a8*/ 	.byte	0x04, 0x12
        /*00aa*/ 	.short	(.L_29 - .L_28)
	.align		4
.L_28:
        /*00ac*/ 	.word	index@(_Z24hardshrink_fp16x2_kernelP6__halfS0_i)
        /*00b0*/ 	.word	0x00000000


	//----- nvinfo : EIATTR_MIN_STACK_SIZE
	.align		4
.L_29:
        /*00b4*/ 	.byte	0x04, 0x12
        /*00b6*/ 	.short	(.L_31 - .L_30)
	.align		4
.L_30:
        /*00b8*/ 	.word	index@(_Z22hardshrink_fp16_kernelP6__halfS0_i)
        /*00bc*/ 	.word	0x00000000


	//----- nvinfo : EIATTR_MIN_STACK_SIZE
	.align		4
.L_31:
        /*00c0*/ 	.byte	0x04, 0x12
        /*00c2*/ 	.short	(.L_33 - .L_32)
	.align		4
.L_32:
        /*00c4*/ 	.word	index@(_Z24hardshrink_fp32x4_kernelPfS_i)
        /*00c8*/ 	.word	0x00000000


	//----- nvinfo : EIATTR_MIN_STACK_SIZE
	.align		4
.L_33:
        /*00cc*/ 	.byte	0x04, 0x12
        /*00ce*/ 	.short	(.L_35 - .L_34)
	.align		4
.L_34:
        /*00d0*/ 	.word	index@(_Z22hardshrink_fp32_kernelPfS_i)
        /*00d4*/ 	.word	0x00000000
.L_35:


//--------------------- .nv.compat                --------------------------
	.section	.nv.compat,"",@"SHT_CUDA_COMPAT_INFO"
	.align	4
        /*0000*/ 	.byte	0x02, 0x09, 0x00, 0x00, 0x02, 0x02, 0x01, 0x00, 0x02, 0x05, 0x05, 0x00, 0x03, 0x07, 0x01, 0x01
        /*0010*/ 	.byte	0x02, 0x03, 0x00, 0x00, 0x02, 0x06, 0x01, 0x00, 0x04, 0x0b, 0x08, 0x00, 0x01, 0x00, 0x00, 0x00
        /*0020*/ 	.byte	0x00, 0x00, 0x00, 0x00


//--------------------- .nv.info._Z28hardshrink_f16x8_pack_kernelP6__halfS0_i --------------------------
	.section	.nv.info._Z28hardshrink_f16x8_pack_kernelP6__halfS0_i,"",@"SHT_CUDA_INFO"
	.sectionflags	@""
	.align	4


	//----- nvinfo : EIATTR_CUDA_API_VERSION
	.align		4
        /*0000*/ 	.byte	0x04, 0x37
        /*0002*/ 	.short	(.L_37 - .L_36)
.L_36:
        /*0004*/ 	.word	0x00000082


	//----- nvinfo : EIATTR_KPARAM_INFO
	.align		4
.L_37:
        /*0008*/ 	.byte	0x04, 0x17
        /*000a*/ 	.short	(.L_39 - .L_38)
.L_38:
        /*000c*/ 	.word	0x00000000
        /*0010*/ 	.short	0x0002
        /*0012*/ 	.short	0x0010
        /*0014*/ 	.byte	0x00, 0xf0, 0x11, 0x00


	//----- nvinfo : EIATTR_KPARAM_INFO
	.align		4
.L_39:
        /*0018*/ 	.byte	0x04, 0x17
        /*001a*/ 	.short	(.L_41 - .L_40)
.L_40:
        /*001c*/ 	.word	0x00000000
        /*0020*/ 	.short	0x0001
        /*0022*/ 	.short	0x0008
        /*0024*/ 	.byte	0x00, 0xf5, 0x21, 0x00


	//----- nvinfo : EIATTR_KPARAM_INFO
	.align		4
.L_41:
        /*0028*/ 	.byte	0x04, 0x17
        /*002a*/ 	.short	(.L_43 - .L_42)
.L_42:
        /*002c*/ 	.word	0x00000000
        /*0030*/ 	.short	0x0000
        /*0032*/ 	.short	0x0000
        /*0034*/ 	.byte	0x00, 0xf5, 0x21, 0x00


	//----- nvinfo : EIATTR_SPARSE_MMA_MASK
	.align		4
.L_43:
        /*0038*/ 	.byte	0x03, 0x50
        /*003a*/ 	.short	0x0000


	//----- nvinfo : EIATTR_MAXREG_COUNT
	.align		4
        /*003c*/ 	.byte	0x03, 0x1b
        /*003e*/ 	.short	0x00ff


	//----- nvinfo : EIATTR_MERCURY_ISA_VERSION
	.align		4
        /*0040*/ 	.byte	0x03, 0x5f
        /*0042*/ 	.short	0x0101


	//----- nvinfo : EIATTR_VRC_CTA_INIT_COUNT
	.align		4
        /*0044*/ 	.byte	0x02, 0x4a
	.zero		1
	.zero		1


	//----- nvinfo : EIATTR_EXIT_INSTR_OFFSETS
	.align		4
        /*0048*/ 	.byte	0x04, 0x1c
        /*004a*/ 	.short	(.L_45 - .L_44)


	//   ....[0]....
.L_44:
        /*004c*/ 	.word	0x00000240


	//   ....[1]....
        /*0050*/ 	.word	0x00000360


	//----- nvinfo : EIATTR_CBANK_PARAM_SIZE
	.align		4
.L_45:
        /*0054*/ 	.byte	0x03, 0x19
        /*0056*/ 	.short	0x0014


	//----- nvinfo : EIATTR_PARAM_CBANK
	.align		4
        /*0058*/ 	.byte	0x04, 0x0a
        /*005a*/ 	.short	(.L_47 - .L_46)
	.align		4
.L_46:
        /*005c*/ 	.word	index@(.nv.constant0._Z28hardshrink_f16x8_pack_kernelP6__halfS0_i)
        /*0060*/ 	.short	0x0380
        /*0062*/ 	.short	0x0014


	//----- nvinfo : EIATTR_SW_WAR
	.align		4
.L_47:
        /*0064*/ 	.byte	0x04, 0x36
        /*0066*/ 	.short	(.L_49 - .L_48)
.L_48:
        /*0068*/ 	.word	0x00000008
.L_49:


//--------------------- .nv.info._Z23hardshrink_f16x8_kernelP6__halfS0_i --------------------------
	.section	.nv.info._Z23hardshrink_f16x8_kernelP6__halfS0_i,"",@"SHT_CUDA_INFO"
	.sectionflags	@""
	.align	4


	//----- nvinfo : EIATTR_CUDA_API_VERSION
	.align		4
        /*0000*/ 	.byte	0x04, 0x37
        /*0002*/ 	.short	(.L_51 - .L_50)
.L_50:
        /*0004*/ 	.word	0x00000082


	//----- nvinfo : EIATTR_KPARAM_INFO
	.align		4
.L_51:
        /*0008*/ 	.byte	0x04, 0x17
        /*000a*/ 	.short	(.L_53 - .L_52)
.L_52:
        /*000c*/ 	.word	0x00000000
        /*0010*/ 	.short	0x0002
        /*0012*/ 	.short	0x0010
        /*0014*/ 	.byte	0x00, 0xf0, 0x11, 0x00


	//----- nvinfo : EIATTR_KPARAM_INFO
	.align		4
.L_53:
        /*0018*/ 	.byte	0x04, 0x17
        /*001a*/ 	.short	(.L_55 - .L_54)
.L_54:
        /*001c*/ 	.word	0x00000000
        /*0020*/ 	.short	0x0001
        /*0022*/ 	.short	0x0008
        /*0024*/ 	.byte	0x00, 0xf5, 0x21, 0x00


	//----- nvinfo : EIATTR_KPARAM_INFO
	.align		4
.L_55:
        /*0028*/ 	.byte	0x04, 0x17
        /*002a*/ 	.short	(.L_57 - .L_56)
.L_56:
        /*002c*/ 	.word	0x00000000
        /*0030*/ 	.short	0x0000
        /*0032*/ 	.short	0x0000
        /*0034*/ 	.byte	0x00, 0xf5, 0x21, 0x00


	//----- nvinfo : EIATTR_SPARSE_MMA_MASK
	.align		4
.L_57:
        /*0038*/ 	.byte	0x03, 0x50
        /*003a*/ 	.short	0x0000


	//----- nvinfo : EIATTR_MAXREG_COUNT
	.align		4
        /*003c*/ 	.byte	0x03, 0x1b
        /*003e*/ 	.short	0x00ff


	//----- nvinfo : EIATTR_MERCURY_ISA_VERSION
	.align		4
        /*0040*/ 	.byte	0x03, 0x5f
        /*0042*/ 	.short	0x0101


	//----- nvinfo : EIATTR_VRC_CTA_INIT_COUNT
	.align		4
        /*0044*/ 	.byte	0x02, 0x4a
	.zero		1
	.zero		1


	//----- nvinfo : EIATTR_EXIT_INSTR_OFFSETS
	.align		4
        /*0048*/ 	.byte	0x04, 0x1c
        /*004a*/ 	.short	(.L_59 - .L_58)


	//   ....[0]....
.L_58:
        /*004c*/ 	.word	0x000003c0


	//   ....[1]....
        /*0050*/ 	.word	0x000003f0


	//----- nvinfo : EIATTR_CBANK_PARAM_SIZE
	.align		4
.L_59:
        /*0054*/ 	.byte	0x03, 0x19
        /*0056*/ 	.short	0x0014


	//----- nvinfo : EIATTR_PARAM_CBANK
	.align		4
        /*0058*/ 	.byte	0x04, 0x0a
        /*005a*/ 	.short	(.L_61 - .L_60)
	.align		4
.L_60:
        /*005c*/ 	.word	index@(.nv.constant0._Z23hardshrink_f16x8_kernelP6__halfS0_i)
        /*0060*/ 	.short	0x0380
        /*0062*/ 	.short	0x0014


	//----- nvinfo : EIATTR_SW_WAR
	.align		4
.L_61:
        /*0064*/ 	.byte	0x04, 0x36
        /*0066*/ 	.short	(.L_63 - .L_62)
.L_62:
        /*0068*/ 	.word	0x00000008
.L_63:


//--------------------- .nv.info._Z24hardshrink_fp16x2_kernelP6__halfS0_i --------------------------
	.section	.nv.info._Z24hardshrink_fp16x2_kernelP6__halfS0_i,"",@"SHT_CUDA_INFO"
	.sectionflags	@""
	.align	4


	//----- nvinfo : EIATTR_CUDA_API_VERSION
	.align		4
        /*0000*/ 	.byte	0x04, 0x37
        /*0002*/ 	.short	(.L_65 - .L_64)
.L_64:
        /*0004*/ 	.word	0x00000082


	//----- nvinfo : EIATTR_KPARAM_INFO
	.align		4
.L_65:
        /*0008*/ 	.byte	0x04, 0x17
        /*000a*/ 	.short	(.L_67 - .L_66)
.L_66:
        /*000c*/ 	.word	0x00000000
        /*0010*/ 	.short	0x0002
        /*0012*/ 	.short	0x0010
        /*0014*/ 	.byte	0x00, 0xf0, 0x11, 0x00


	//----- nvinfo : EIATTR_KPARAM_INFO
	.align		4
.L_67:
        /*0018*/ 	.byte	0x04, 0x17
        /*001a*/ 	.short	(.L_69 - .L_68)
.L_68:
        /*001c*/ 	.word	0x00000000
        /*0020*/ 	.short	0x0001
        /*0022*/ 	.short	0x0008
        /*0024*/ 	.byte	0x00, 0xf5, 0x21, 0x00


	//----- nvinfo : EIATTR_KPARAM_INFO
	.align		4
.L_69:
        /*0028*/ 	.byte	0x04, 0x17
        /*002a*/ 	.short	(.L_71 - .L_70)
.L_70:
        /*002c*/ 	.word	0x00000000
        /*0030*/ 	.short	0x0000
        /*0032*/ 	.short	0x0000
        /*0034*/ 	.byte	0x00, 0xf5, 0x21, 0x00


	//----- nvinfo : EIATTR_SPARSE_MMA_MASK
	.align		4
.L_71:
        /*0038*/ 	.byte	0x03, 0x50
        /*003a*/ 	.short	0x0000


	//----- nvinfo : EIATTR_MAXREG_COUNT
	.align		4
        /*003c*/ 	.byte	0x03, 0x1b
        /*003e*/ 	.short	0x00ff


	//----- nvinfo : EIATTR_MERCURY_ISA_VERSION
	.align		4
        /*0040*/ 	.byte	0x03, 0x5f
        /*0042*/ 	.short	0x0101


	//----- nvinfo : EIATTR_VRC_CTA_INIT_COUNT
	.align		4
        /*0044*/ 	.byte	0x02, 0x4a
	.zero		1
	.zero		1


	//----- nvinfo : EIATTR_EXIT_INSTR_OFFSETS
	.align		4
        /*0048*/ 	.byte	0x04, 0x1c
        /*004a*/ 	.short	(.L_73 - .L_72)


	//   ....[0]....
.L_72:
        /*004c*/ 	.word	0x00000080


	//   ....[1]....
        /*0050*/ 	.word	0x000001a0


	//----- nvinfo : EIATTR_CBANK_PARAM_SIZE
	.align		4
.L_73:
        /*0054*/ 	.byte	0x03, 0x19
        /*0056*/ 	.short	0x0014


	//----- nvinfo : EIATTR_PARAM_CBANK
	.align		4
        /*0058*/ 	.byte	0x04, 0x0a
        /*005a*/ 	.short	(.L_75 - .L_74)
	.align		4
.L_74:
        /*005c*/ 	.word	index@(.nv.constant0._Z24hardshrink_fp16x2_kernelP6__halfS0_i)
        /*0060*/ 	.short	0x0380
        /*0062*/ 	.short	0x0014


	//----- nvinfo : EIATTR_SW_WAR
	.align		4
.L_75:
        /*0064*/ 	.byte	0x04, 0x36
        /*0066*/ 	.short	(.L_77 - .L_76)
.L_76:
        /*0068*/ 	.word	0x00000008
.L_77:


//--------------------- .nv.info._Z22hardshrink_fp16_kernelP6__halfS0_i --------------------------
	.section	.nv.info._Z22hardshrink_fp16_kernelP6__halfS0_i,"",@"SHT_CUDA_INFO"
	.sectionflags	@""
	.align	4


	//----- nvinfo : EIATTR_CUDA_API_VERSION
	.align		4
        /*0000*/ 	.byte	0x04, 0x37
        /*0002*/ 	.short	(.L_79 - .L_78)
.L_78:
        /*0004*/ 	.word	0x00000082


	//----- nvinfo : EIATTR_KPARAM_INFO
	.align		4
.L_79:
        /*0008*/ 	.byte	0x04, 0x17
        /*000a*/ 	.short	(.L_81 - .L_80)
.L_80:
        /*000c*/ 	.word	0x00000000
        /*0010*/ 	.short	0x0002
        /*0012*/ 	.short	0x0010
        /*0014*/ 	.byte	0x00, 0xf0, 0x11, 0x00


	//----- nvinfo : EIATTR_KPARAM_INFO
	.align		4
.L_81:
        /*0018*/ 	.byte	0x04, 0x17
        /*001a*/ 	.short	(.L_83 - .L_82)
.L_82:
        /*001c*/ 	.word	0x00000000
        /*0020*/ 	.short	0x0001
        /*0022*/ 	.short	0x0008
        /*0024*/ 	.byte	0x00, 0xf5, 0x21, 0x00


	//----- nvinfo : EIATTR_KPARAM_INFO
	.align		4
.L_83:
        /*0028*/ 	.byte	0x04, 0x17
        /*002a*/ 	.short	(.L_85 - .L_84)
.L_84:
        /*002c*/ 	.word	0x00000000
        /*0030*/ 	.short	0x0000
        /*0032*/ 	.short	0x0000
        /*0034*/ 	.byte	0x00, 0xf5, 0x21, 0x00


	//----- nvinfo : EIATTR_SPARSE_MMA_MASK
	.align		4
.L_85:
        /*0038*/ 	.byte	0x03, 0x50
        /*003a*/ 	.short	0x0000


	//----- nvinfo : EIATTR_MAXREG_COUNT
	.align		4
        /*003c*/ 	.byte	0x03, 0x1b
        /*003e*/ 	.short	0x00ff


	//----- nvinfo : EIATTR_MERCURY_ISA_VERSION
	.align		4
        /*0040*/ 	.byte	0x03, 0x5f
        /*0042*/ 	.short	0x0101


	//----- nvinfo : EIATTR_VRC_CTA_INIT_COUNT
	.align		4
        /*0044*/ 	.byte	0x02, 0x4a
	.zero		1
	.zero		1


	//----- nvinfo : EIATTR_EXIT_INSTR_OFFSETS
	.align		4
        /*0048*/ 	.byte	0x04, 0x1c
        /*004a*/ 	.short	(.L_87 - .L_86)


	//   ....[0]....
.L_86:
        /*004c*/ 	.word	0x00000070


	//   ....[1]....
        /*0050*/ 	.word	0x00000140


	//----- nvinfo : EIATTR_CBANK_PARAM_SIZE
	.align		4
.L_87:
        /*0054*/ 	.byte	0x03, 0x19
        /*0056*/ 	.short	0x0014


	//----- nvinfo : EIATTR_PARAM_CBANK
	.align		4
        /*0058*/ 	.byte	0x04, 0x0a
        /*005a*/ 	.short	(.L_89 - .L_88)
	.align		4
.L_88:
        /*005c*/ 	.word	index@(.nv.constant0._Z22hardshrink_fp16_kernelP6__halfS0_i)
        /*0060*/ 	.short	0x0380
        /*0062*/ 	.short	0x0014


	//----- nvinfo : EIATTR_SW_WAR
	.align		4
.L_89:
        /*0064*/ 	.byte	0x04, 0x36
        /*0066*/ 	.short	(.L_91 - .L_90)
.L_90:
        /*0068*/ 	.word	0x00000008
.L_91:


//--------------------- .nv.info._Z24hardshrink_fp32x4_kernelPfS_i --------------------------
	.section	.nv.info._Z24hardshrink_fp32x4_kernelPfS_i,"",@"SHT_CUDA_INFO"
	.sectionflags	@""
	.align	4


	//----- nvinfo : EIATTR_CUDA_API_VERSION
	.align		4
        /*0000*/ 	.byte	0x04, 0x37
        /*0002*/ 	.short	(.L_93 - .L_92)
.L_92:
        /*0004*/ 	.word	0x00000082


	//----- nvinfo : EIATTR_KPARAM_INFO
	.align		4
.L_93:
        /*0008*/ 	.byte	0x04, 0x17
        /*000a*/ 	.short	(.L_95 - .L_94)
.L_94:
        /*000c*/ 	.word	0x00000000
        /*0010*/ 	.short	0x0002
        /*0012*/ 	.short	0x0010
        /*0014*/ 	.byte	0x00, 0xf0, 0x11, 0x00


	//----- nvinfo : EIATTR_KPARAM_INFO
	.align		4
.L_95:
        /*0018*/ 	.byte	0x04, 0x17
        /*001a*/ 	.short	(.L_97 - .L_96)
.L_96:
        /*001c*/ 	.word	0x00000000
        /*0020*/ 	.short	0x0001
        /*0022*/ 	.short	0x0008
        /*0024*/ 	.byte	0x00, 0xf5, 0x21, 0x00


	//----- nvinfo : EIATTR_KPARAM_INFO
	.align		4
.L_97:
        /*0028*/ 	.byte	0x04, 0x17
        /*002a*/ 	.short	(.L_99 - .L_98)
.L_98:
        /*002c*/ 	.word	0x00000000
        /*0030*/ 	.short	0x0000
        /*0032*/ 	.short	0x0000
        /*0034*/ 	.byte	0x00, 0xf5, 0x21, 0x00


	//----- nvinfo : EIATTR_SPARSE_MMA_MASK
	.align		4
.L_99:
        /*0038*/ 	.byte	0x03, 0x50
        /*003a*/ 	.short	0x0000


	//----- nvinfo : EIATTR_MAXREG_COUNT
	.align		4
        /*003c*/ 	.byte	0x03, 0x1b
        /*003e*/ 	.short	0x00ff


	//----- nvinfo : EIATTR_MERCURY_ISA_VERSION
	.align		4
        /*0040*/ 	.byte	0x03, 0x5f
        /*0042*/ 	.short	0x0101


	//----- nvinfo : EIATTR_VRC_CTA_INIT_COUNT
	.align		4
        /*0044*/ 	.byte	0x02, 0x4a
	.zero		1
	.zero		1


	//----- nvinfo : EIATTR_EXIT_INSTR_OFFSETS
	.align		4
        /*0048*/ 	.byte	0x04, 0x1c
        /*004a*/ 	.short	(.L_101 - .L_100)


	//   ....[0]....
.L_100:
        /*004c*/ 	.word	0x00000080


	//   ....[1]....
        /*0050*/ 	.word	0x00000180


	//----- nvinfo : EIATTR_CBANK_PARAM_SIZE
	.align		4
.L_101:
        /*0054*/ 	.byte	0x03, 0x19
        /*0056*/ 	.short	0x0014


	//----- nvinfo : EIATTR_PARAM_CBANK
	.align		4
        /*0058*/ 	.byte	0x04, 0x0a
        /*005a*/ 	.short	(.L_103 - .L_102)
	.align		4
.L_102:
        /*005c*/ 	.word	index@(.nv.constant0._Z24hardshrink_fp32x4_kernelPfS_i)
        /*0060*/ 	.short	0x0380
        /*0062*/ 	.short	0x0014


	//----- nvinfo : EIATTR_SW_WAR
	.align		4
.L_103:
        /*0064*/ 	.byte	0x04, 0x36
        /*0066*/ 	.short	(.L_105 - .L_104)
.L_104:
        /*0068*/ 	.word	0x00000008
.L_105:


//--------------------- .nv.info._Z22hardshrink_fp32_kernelPfS_i --------------------------
	.section	.nv.info._Z22hardshrink_fp32_kernelPfS_i,"",@"SHT_CUDA_INFO"
	.sectionflags	@""
	.align	4


	//----- nvinfo : EIATTR_CUDA_API_VERSION
	.align		4
        /*0000*/ 	.byte	0x04, 0x37
        /*0002*/ 	.short	(.L_107 - .L_106)
.L_106:
        /*0004*/ 	.word	0x00000082


	//----- nvinfo : EIATTR_KPARAM_INFO
	.align		4
.L_107:
        /*0008*/ 	.byte	0x04, 0x17
        /*000a*/ 	.short	(.L_109 - .L_108)
.L_108:
        /*000c*/ 	.word	0x00000000
        /*0010*/ 	.short	0x0002
        /*0012*/ 	.short	0x0010
        /*0014*/ 	.byte	0x00, 0xf0, 0x11, 0x00


	//----- nvinfo : EIATTR_KPARAM_INFO
	.align		4
.L_109:
        /*0018*/ 	.byte	0x04, 0x17
        /*001a*/ 	.short	(.L_111 - .L_110)
.L_110:
        /*001c*/ 	.word	0x00000000
        /*0020*/ 	.short	0x0001
        /*0022*/ 	.short	0x0008
        /*0024*/ 	.byte	0x00, 0xf5, 0x21, 0x00


	//----- nvinfo : EIATTR_KPARAM_INFO
	.align		4
.L_111:
        /*0028*/ 	.byte	0x04, 0x17
        /*002a*/ 	.short	(.L_113 - .L_112)
.L_112:
        /*002c*/ 	.word	0x00000000
        /*0030*/ 	.short	0x0000
        /*0032*/ 	.short	0x0000
        /*0034*/ 	.byte	0x00, 0xf5, 0x21, 0x00


	//----- nvinfo : EIATTR_SPARSE_MMA_MASK
	.align		4
.L_113:
        /*0038*/ 	.byte	0x03, 0x50
        /*003a*/ 	.short	0x0000


	//----- nvinfo : EIATTR_MAXREG_COUNT
	.align		4
        /*003c*/ 	.byte	0x03, 0x1b
        /*003e*/ 	.short	0x00ff


	//----- nvinfo : EIATTR_MERCURY_ISA_VERSION
	.align		4
        /*0040*/ 	.byte	0x03, 0x5f
        /*0042*/ 	.short	0x0101


	//----- nvinfo : EIATTR_VRC_CTA_INIT_COUNT
	.align		4
        /*0044*/ 	.byte	0x02, 0x4a
	.zero		1
	.zero		1


	//----- nvinfo : EIATTR_EXIT_INSTR_OFFSETS
	.align		4
        /*0048*/ 	.byte	0x04, 0x1c
        /*004a*/ 	.short	(.L_115 - .L_114)


	//   ....[0]....
.L_114:
        /*004c*/ 	.word	0x00000070


	//   ....[1]....
        /*0050*/ 	.word	0x00000110


	//----- nvinfo : EIATTR_CBANK_PARAM_SIZE
	.align		4
.L_115:
        /*0054*/ 	.byte	0x03, 0x19
        /*0056*/ 	.short	0x0014


	//----- nvinfo : EIATTR_PARAM_CBANK
	.align		4
        /*0058*/ 	.byte	0x04, 0x0a
        /*005a*/ 	.short	(.L_117 - .L_116)
	.align		4
.L_116:
        /*005c*/ 	.word	index@(.nv.constant0._Z22hardshrink_fp32_kernelPfS_i)
        /*0060*/ 	.short	0x0380
        /*0062*/ 	.short	0x0014


	//----- nvinfo : EIATTR_SW_WAR
	.align		4
.L_117:
        /*0064*/ 	.byte	0x04, 0x36
        /*0066*/ 	.short	(.L_119 - .L_118)
.L_118:
        /*0068*/ 	.word	0x00000008
.L_119:


//--------------------- .nv.callgraph             --------------------------
	.section	.nv.callgraph,"",@"SHT_CUDA_CALLGRAPH"
	.align	4
	.sectionentsize	8
	.align		4
        /*0000*/ 	.word	0x00000000
	.align		4
        /*0004*/ 	.word	0xffffffff
	.align		4
        /*0008*/ 	.word	0x00000000
	.align		4
        /*000c*/ 	.word	0xfffffffe
	.align		4
        /*0010*/ 	.word	0x00000000
	.align		4
        /*0014*/ 	.word	0xfffffffd
	.align		4
        /*0018*/ 	.word	0x00000000
	.align		4
        /*001c*/ 	.word	0xfffffffc


//--------------------- .text._Z28hardshrink_f16x8_pack_kernelP6__halfS0_i --------------------------
	.section	.text._Z28hardshrink_f16x8_pack_kernelP6__halfS0_i,"ax",@progbits
	.align	128
        .global         _Z28hardshrink_f16x8_pack_kernelP6__halfS0_i
        .type           _Z28hardshrink_f16x8_pack_kernelP6__halfS0_i,@function
        .size           _Z28hardshrink_f16x8_pack_kernelP6__halfS0_i,(.L_x_6 - _Z28hardshrink_f16x8_pack_kernelP6__halfS0_i)
        .other          _Z28hardshrink_f16x8_pack_kernelP6__halfS0_i,@"STO_CUDA_ENTRY STV_DEFAULT"
_Z28hardshrink_f16x8_pack_kernelP6__halfS0_i:
.text._Z28hardshrink_f16x8_pack_kernelP6__halfS0_i:
[----:B------:R-:W-:Y:S01]  /*0000*/  LDC R1, c[0x0][0x37c] ;  /* 0x0000df00ff017b82 */ /* 0x000fe20000000800 */
[----:B------:R-:W0:Y:S07]  /*0010*/  S2R R3, SR_TID.X ;  /* 0x0000000000037919 */ /* 0x000e2e0000002100 */
[----:B------:R-:W0:Y:S01]  /*0020*/  S2UR UR6, SR_CTAID.X ;  /* 0x00000000000679c3 */ /* 0x000e220000002500 */
[----:B------:R-:W1:Y:S07]  /*0030*/  LDCU.64 UR4, c[0x0][0x358] ;  /* 0x00006b00ff0477ac */ /* 0x000e6e0008000a00 */
[----:B------:R-:W0:Y:S08]  /*0040*/  LDC R0, c[0x0][0x360] ;  /* 0x0000d800ff007b82 */ /* 0x000e300000000800 */
[----:B------:R-:W2:Y:S01]  /*0050*/  LDC.64 R4, c[0x0][0x380] ;  /* 0x0000e000ff047b82 */ /* 0x000ea20000000a00 */
[----:B0-----:R-:W-:Y:S01]  /*0060*/  IMAD R0, R0, UR6, R3 ;  /* 0x0000000600007c24 */ /* 0x001fe2000f8e0203 */
[----:B------:R-:W0:Y:S03]  /*0070*/  LDCU UR6, c[0x0][0x390] ;  /* 0x00007200ff0677ac */ /* 0x000e260008000800 */
[----:B------:R-:W-:-:S04]  /*0080*/  IMAD.SHL.U32 R9, R0, 0x8, RZ ;  /* 0x0000000800097824 */ /* 0x000fc800078e00ff */
[----:B--2---:R-:W-:-:S06]  /*0090*/  IMAD.WIDE R4, R9, 0x2, R4 ;  /* 0x0000000209047825 */ /* 0x004fcc00078e0204 */
[----:B-1----:R-:W2:Y:S01]  /*00a0*/  LDG.E.128 R4, desc[UR4][R4.64] ;  /* 0x0000000404047981 */ /* 0x002ea2000c1e1d00 */
[----:B------:R-:W-:-:S05]  /*00b0*/  VIADD R0, R9, 0x7 ;  /* 0x0000000709007836 */ /* 0x000fca0000000000 */
[----:B0-----:R-:W-:Y:S02]  /*00c0*/  ISETP.GE.AND P6, PT, R0, UR6, PT ;  /* 0x0000000600007c0c */ /* 0x001fe4000bfc6270 */
[C---:B--2---:R-:W-:Y:S02]  /*00d0*/  HSETP2.GT.AND P0, PT, R4.reuse.H0_H0, 0.5, 0.5, PT ;  /* 0x3800380004007434 */ /* 0x044fe40003f04800 */
[----:B------:R-:W-:Y:S02]  /*00e0*/  HSETP2.GEU.AND P1, PT, R4.H0_H0, -0.5, -0.5, PT ;  /* 0xb800b80004007434 */ /* 0x000fe40003f2e800 */
[C---:B------:R-:W-:Y:S02]  /*00f0*/  HSETP2.GT.AND P5, PT, R5.reuse.H0_H0, 0.5, 0.5, PT ;  /* 0x3800380005007434 */ /* 0x040fe40003fa4800 */
[----:B------:R-:W-:Y:S02]  /*0100*/  HSETP2.GEU.AND P2, PT, R5.H0_H0, -0.5, -0.5, PT ;  /* 0xb800b80005007434 */ /* 0x000fe40003f4e800 */
[----:B------:R-:W-:-:S02]  /*0110*/  PLOP3.LUT P0, PT, P0, P1, PT, 0xf2, 0x2f ;  /* 0x00000000002f781c */ /* 0x000fc40000703e72 */
[C---:B------:R-:W-:Y:S02]  /*0120*/  HSETP2.GEU.AND P4, PT, R4.reuse.H1_H1, -0.5, -0.5, PT ;  /* 0xb800b80004007434 */ /* 0x040fe40003f8ec00 */
[----:B------:R-:W-:Y:S02]  /*0130*/  PLOP3.LUT P5, PT, P5, P2, PT, 0xf2, 0x2f ;  /* 0x00000000002f781c */ /* 0x000fe40002fa5e72 */
[----:B------:R-:W-:Y:S02]  /*0140*/  HSETP2.GT.AND P2, PT, R4.H1_H1, 0.5, 0.5, PT ;  /* 0x3800380004007434 */ /* 0x000fe40003f44c00 */
[----:B------:R-:W-:Y:S02]  /*0150*/  HSETP2.GT.AND P1, PT, R5.H1_H1, 0.5, 0.5, PT ;  /* 0x3800380005007434 */ /* 0x000fe40003f24c00 */
[----:B------:R-:W-:Y:S02]  /*0160*/  HSETP2.GT.AND P3, PT, R6.H0_H0, 0.5, 0.5, PT ;  /* 0x3800380006007434 */ /* 0x000fe40003f64800 */
[----:B------:R-:W-:-:S02]  /*0170*/  PRMT R0, R7, 0x7632, R6 ;  /* 0x0000763207007816 */ /* 0x000fc40000000006 */
[----:B------:R-:W-:Y:S02]  /*0180*/  @!P0 PRMT R4, RZ, 0x7610, R4 ;  /* 0x00007610ff048816 */ /* 0x000fe40000000004 */
[----:B------:R-:W-:Y:S02]  /*0190*/  PLOP3.LUT P0, PT, P2, P4, PT, 0xf2, 0x2f ;  /* 0x00000000002f781c */ /* 0x000fe40001709e72 */
[----:B------:R-:W-:Y:S02]  /*01a0*/  HSETP2.GEU.AND P2, PT, R5.H1_H1, -0.5, -0.5, PT ;  /* 0xb800b80005007434 */ /* 0x000fe40003f4ec00 */
[----:B------:R-:W-:Y:S02]  /*01b0*/  @!P5 PRMT R5, RZ, 0x7610, R5 ;  /* 0x00007610ff05d816 */ /* 0x000fe40000000005 */
[----:B------:R-:W-:Y:S02]  /*01c0*/  HSETP2.GEU.AND P4, PT, R6.H0_H0, -0.5, -0.5, PT ;  /* 0xb800b80006007434 */ /* 0x000fe40003f8e800 */
[----:B------:R-:W-:-:S02]  /*01d0*/  HSETP2.GT.AND P5, PT, R7.H0_H0, 0.5, 0.5, PT ;  /* 0x3800380007007434 */ /* 0x000fc40003fa4800 */
[----:B------:R-:W-:Y:S02]  /*01e0*/  PLOP3.LUT P1, PT, P1, P2, PT, 0xf2, 0x2f ;  /* 0x00000000002f781c */ /* 0x000fe40000f25e72 */
[----:B------:R-:W-:Y:S02]  /*01f0*/  PLOP3.LUT P3, PT, P3, P4, PT, 0xf2, 0x2f ;  /* 0x00000000002f781c */ /* 0x000fe40001f69e72 */
[----:B------:R-:W-:Y:S02]  /*0200*/  P2R R2, PR, RZ, 0x20 ;  /* 0x00000020ff027803 */ /* 0x000fe40000000000 */
[----:B------:R-:W-:Y:S02]  /*0210*/  HSETP2.GEU.AND P2, PT, R7.H0_H0, -0.5, -0.5, PT ;  /* 0xb800b80007007434 */ /* 0x000fe40003f4e800 */
[C---:B------:R-:W-:Y:S02]  /*0220*/  HSETP2.GT.AND P4, PT, R0.reuse.H1_H1, 0.5, 0.5, PT ;  /* 0x3800380000007434 */ /* 0x040fe40003f84c00 */
[----:B------:R-:W-:Y:S01]  /*0230*/  HSETP2.GEU.AND P5, PT, R0.H1_H1, -0.5, -0.5, PT ;  /* 0xb800b80000007434 */ /* 0x000fe20003faec00 */
[----:B------:R-:W-:-:S12]  /*0240*/  @P6 EXIT ;  /* 0x000000000000694d */ /* 0x000fd80003800000 */
[----:B------:R-:W-:Y:S02]  /*0250*/  ISETP.NE.AND P6, PT, R2, RZ, PT ;  /* 0x000000ff0200720c */ /* 0x000fe40003fc5270 */
[----:B------:R-:W-:Y:S01]  /*0260*/  PLOP3.LUT P4, PT, P4, P5, PT, 0xf2, 0x2f ;  /* 0x00000000002f781c */ /* 0x000fe2000278be72 */
[----:B------:R-:W0:Y:S01]  /*0270*/  LDC.64 R2, c[0x0][0x388] ;  /* 0x0000e200ff027b82 */ /* 0x000e220000000a00 */
[----:B------:R-:W-:Y:S02]  /*0280*/  PLOP3.LUT P2, PT, P6, P2, PT, 0xf2, 0x2f ;  /* 0x00000000002f781c */ /* 0x000fe40003745e72 */
[C---:B------:R-:W-:Y:S02]  /*0290*/  HSETP2.GT.AND P5, PT, R0.reuse.H0_H0, 0.5, 0.5, PT ;  /* 0x3800380000007434 */ /* 0x040fe40003fa4800 */
[----:B------:R-:W-:Y:S02]  /*02a0*/  HSETP2.GEU.AND P6, PT, R0.H0_H0, -0.5, -0.5, PT ;  /* 0xb800b80000007434 */ /* 0x000fe40003fce800 */
[----:B------:R-:W-:-:S02]  /*02b0*/  @!P3 PRMT R6, RZ, 0x7610, R6 ;  /* 0x00007610ff06b816 */ /* 0x000fc40000000006 */
[----:B------:R-:W-:Y:S02]  /*02c0*/  @!P0 PRMT R4, R4, 0x5410, RZ ;  /* 0x0000541004048816 */ /* 0x000fe400000000ff */
[----:B------:R-:W-:Y:S02]  /*02d0*/  PLOP3.LUT P5, PT, P5, P6, PT, 0xf2, 0x2f ;  /* 0x00000000002f781c */ /* 0x000fe40002fade72 */
[----:B------:R-:W-:Y:S02]  /*02e0*/  @!P1 PRMT R5, R5, 0x5410, RZ ;  /* 0x0000541005059816 */ /* 0x000fe400000000ff */
[----:B------:R-:W-:-:S09]  /*02f0*/  @!P2 PRMT R7, RZ, 0x7610, R7 ;  /* 0x00007610ff07a816 */ /* 0x000fd20000000007 */
[----:B------:R-:W-:Y:S01]  /*0300*/  @!P5 PRMT R0, RZ, 0x7610, R0 ;  /* 0x00007610ff00d816 */ /* 0x000fe20000000000 */
[----:B0-----:R-:W-:-:S03]  /*0310*/  IMAD.WIDE R2, R9, 0x2, R2 ;  /* 0x0000000209027825 */ /* 0x001fc600078e0202 */
[----:B------:R-:W-:-:S04]  /*0320*/  @!P4 PRMT R0, R0, 0x5410, RZ ;  /* 0x000054100000c816 */ /* 0x000fc800000000ff */
[--C-:B------:R-:W-:Y:S02]  /*0330*/  PRMT R7, R7, 0x5410, R0.reuse ;  /* 0x0000541007077816 */ /* 0x100fe40000000000 */
[----:B------:R-:W-:-:S05]  /*0340*/  PRMT R6, R6, 0x7610, R0 ;  /* 0x0000761006067816 */ /* 0x000fca0000000000 */
[----:B------:R-:W-:Y:S01]  /*0350*/  STG.E.128 desc[UR4][R2.64], R4 ;  /* 0x0000000402007986 */ /* 0x000fe2000c101d04 */
[----:B------:R-:W-:Y:S05]  /*0360*/  EXIT ;  /* 0x000000000000794d */ /* 0x000fea0003800000 */
.L_x_0:
[----:B------:R-:W-:-:S00]  /*0370*/  BRA `(.L_x_0) ;  /* 0xfffffffc00fc7947 */ /* 0x000fc0000383ffff */
[----:B------:R-:W-:-:S00]  /*0380*/  NOP ;  /* 0x0000000000007918 */ /* 0x000fc00000000000 */
[----:B------:R-:W-:-:S00]  /*0390*/  NOP ;  /* 0x0000000000007918 */ /* 0x000fc00000000000 */
[----:B------:R-:W-:-:S00]  /*03a0*/  NOP ;  /* 0x0000000000007918 */ /* 0x000fc00000000000 */
[----:B------:R-:W-:-:S00]  /*03b0*/  NOP ;  /* 0x0000000000007918 */ /* 0x000fc00000000000 */
[----:B------:R-:W-:-:S00]  /*03c0*/  NOP ;  /* 0x0000000000007918 */ /* 0x000fc00000000000 */
[----:B------:R-:W-:-:S00]  /*03d0*/  NOP ;  /* 0x0000000000007918 */ /* 0x000fc00000000000 */
[----:B------:R-:W-:-:S00]  /*03e0*/  NOP ;  /* 0x0000000000007918 */ /* 0x000fc00000000000 */
[----:B------:R-:W-:-:S00]  /*03f0*/  NOP ;  /* 0x0000000000007918 */ /* 0x000fc00000000000 */
.L_x_6:


//--------------------- .text._Z23hardshrink_f16x8_kernelP6__halfS0_i --------------------------
	.section	.text._Z23hardshrink_f16x8_kernelP6__halfS0_i,"ax",@progbits
	.align	128
        .global         _Z23hardshrink_f16x8_kernelP6__halfS0_i
        .type           _Z23hardshrink_f16x8_kernelP6__halfS0_i,@function
        .size           _Z23hardshrink_f16x8_kernelP6__halfS0_i,(.L_x_7 - _Z23hardshrink_f16x8_kernelP6__halfS0_i)
        .other          _Z23hardshrink_f16x8_kernelP6__halfS0_i,@"STO_CUDA_ENTRY STV_DEFAULT"
_Z23hardshrink_f16x8_kernelP6__halfS0_i:
.text._Z23hardshrink_f16x8_kernelP6__halfS0_i:
        /* <DEDUP_REMOVED lines=9> */
[----:B--2---:R-:W-:-:S05]  /*0090*/  IMAD.WIDE R2, R5, 0x2, R2 ;  /* 0x0000000205027825 */ /* 0x004fca00078e0202 */
[----:B-1----:R-:W2:Y:S04]  /*00a0*/  LDG.E R0, desc[UR4][R2.64] ;  /* 0x0000000402007981 */ /* 0x002ea8000c1e1900 */
[----:B------:R-:W3:Y:S04]  /*00b0*/  LDG.E R4, desc[UR4][R2.64+0x4] ;  /* 0x0000040402047981 */ /* 0x000ee8000c1e1900 */
[----:B------:R-:W4:Y:S04]  /*00c0*/  LDG.E R6, desc[UR4][R2.64+0x8] ;  /* 0x0000080402067981 */ /* 0x000f28000c1e1900 */
[----:B------:R1:W5:Y:S01]  /*00d0*/  LDG.E R7, desc[UR4][R2.64+0xc] ;  /* 0x00000c0402077981 */ /* 0x000362000c1e1900 */
[----:B------:R-:W-:-:S02]  /*00e0*/  VIADD R9, R5, 0x2 ;  /* 0x0000000205097836 */ /* 0x000fc40000000000 */
[C---:B------:R-:W-:Y:S01]  /*00f0*/  VIADD R10, R5.reuse, 0x4 ;  /* 0x00000004050a7836 */ /* 0x040fe20000000000 */
[----:B-1----:R-:W1:Y:S02]  /*0100*/  LDC.64 R2, c[0x0][0x388] ;  /* 0x0000e200ff027b82 */ /* 0x002e640000000a00 */
[----:B-1----:R-:W-:Y:S01]  /*0110*/  IMAD.WIDE R2, R5, 0x2, R2 ;  /* 0x0000000205027825 */ /* 0x002fe200078e0202 */
[C---:B--2---:R-:W-:Y:S02]  /*0120*/  HSETP2.GT.AND P0, PT, R0.reuse.H0_H0, 0.5, 0.5, PT ;  /* 0x3800380000007434 */ /* 0x044fe40003f04800 */
[----:B------:R-:W-:Y:S02]  /*0130*/  HSETP2.GEU.AND P1, PT, R0.H0_H0, -0.5, -0.5, PT ;  /* 0xb800b80000007434 */ /* 0x000fe40003f2e800 */
[----:B---3--:R-:W-:-:S03]  /*0140*/  PRMT R8, R8, 0x5410, R4 ;  /* 0x0000541008087816 */ /* 0x008fc60000000004 */
[----:B------:R-:W-:Y:S02]  /*0150*/  PLOP3.LUT P0, PT, P0, P1, PT, 0xf2, 0x2f ;  /* 0x00000000002f781c */ /* 0x000fe40000703e72 */
[----:B------:R-:W-:Y:S02]  /*0160*/  PRMT R8, R0, 0x7632, R8 ;  /* 0x0000763200087816 */ /* 0x000fe40000000008 */
[--C-:B----4-:R-:W-:Y:S02]  /*0170*/  PRMT R4, R4, 0x5432, R6.reuse ;  /* 0x0000543204047816 */ /* 0x110fe40000000006 */
[----:B-----5:R-:W-:Y:S02]  /*0180*/  PRMT R6, R7, 0x7632, R6 ;  /* 0x0000763207067816 */ /* 0x020fe40000000006 */
[C---:B------:R-:W-:Y:S02]  /*0190*/  HSETP2.GEU.AND P2, P3, R8.reuse, -0.5, -0.5, PT ;  /* 0xb800b80008007434 */ /* 0x040fe40003b4e000 */
[----:B------:R-:W-:-:S02]  /*01a0*/  HSETP2.GT.AND P1, P4, R8, 0.5, 0.5, PT ;  /* 0x3800380008007434 */ /* 0x000fc40003c24000 */
[----:B------:R-:W-:Y:S02]  /*01b0*/  PRMT R7, R7, 0x5410, R7 ;  /* 0x0000541007077816 */ /* 0x000fe40000000007 */
[----:B------:R-:W-:Y:S02]  /*01c0*/  @!P0 PRMT R0, RZ, 0x7610, R0 ;  /* 0x00007610ff008816 */ /* 0x000fe40000000000 */
[----:B------:R-:W-:Y:S02]  /*01d0*/  PLOP3.LUT P1, PT, P1, P2, PT, 0xf2, 0x2f ;  /* 0x00000000002f781c */ /* 0x000fe40000f25e72 */
[----:B------:R-:W-:Y:S02]  /*01e0*/  PLOP3.LUT P3, PT, P4, P3, PT, 0xf2, 0x2f ;  /* 0x00000000002f781c */ /* 0x000fe40002767e72 */
[C---:B------:R-:W-:Y:S02]  /*01f0*/  HSETP2.GEU.AND P5, P0, R4.reuse, -0.5, -0.5, PT ;  /* 0xb800b80004007434 */ /* 0x040fe400038ae000 */
[----:B------:R-:W-:-:S02]  /*0200*/  HSETP2.GT.AND P6, P2, R4, 0.5, 0.5, PT ;  /* 0x3800380004007434 */ /* 0x000fc40003ac4000 */
[C---:B------:R-:W-:Y:S02]  /*0210*/  HSETP2.GT.AND P4, PT, R6.reuse.H0_H0, 0.5, 0.5, PT ;  /* 0x3800380006007434 */ /* 0x040fe40003f84800 */
[----:B------:R-:W-:Y:S02]  /*0220*/  PRMT R7, R6, 0x7632, R7 ;  /* 0x0000763206077816 */ /* 0x000fe40000000007 */
[----:B------:R-:W-:Y:S02]  /*0230*/  PLOP3.LUT P5, PT, P6, P5, PT, 0xf2, 0x2f ;  /* 0x00000000002f781c */ /* 0x000fe400037abe72 */
[----:B------:R-:W-:Y:S02]  /*0240*/  HSETP2.GEU.AND P6, PT, R6.H0_H0, -0.5, -0.5, PT ;  /* 0xb800b80006007434 */ /* 0x000fe40003fce800 */
[----:B------:R-:W-:Y:S02]  /*0250*/  PLOP3.LUT P0, PT, P2, P0, PT, 0xf2, 0x2f ;  /* 0x00000000002f781c */ /* 0x000fe40001701e72 */
[----:B------:R-:W-:-:S02]  /*0260*/  @!P1 PRMT R0, R0, 0x5410, RZ ;  /* 0x0000541000009816 */ /* 0x000fc400000000ff */
[----:B------:R-:W-:Y:S02]  /*0270*/  PLOP3.LUT P4, PT, P4, P6, PT, 0xf2, 0x2f ;  /* 0x00000000002f781c */ /* 0x000fe4000278de72 */
[----:B------:R-:W-:Y:S02]  /*0280*/  @!P3 PRMT R8, R8, 0x5410, RZ ;  /* 0x000054100808b816 */ /* 0x000fe400000000ff */
[C---:B------:R-:W-:Y:S02]  /*0290*/  HSETP2.GEU.AND P2, P1, R7.reuse, -0.5, -0.5, PT ;  /* 0xb800b80007007434 */ /* 0x040fe4000394e000 */
[----:B------:R-:W-:Y:S02]  /*02a0*/  HSETP2.GT.AND P6, P3, R7, 0.5, 0.5, PT ;  /* 0x3800380007007434 */ /* 0x000fe40003bc4000 */
[----:B------:R-:W-:Y:S02]  /*02b0*/  @!P5 PRMT R4, RZ, 0x7610, R4 ;  /* 0x00007610ff04d816 */ /* 0x000fe40000000004 */
[----:B0-----:R-:W-:-:S02]  /*02c0*/  ISETP.GE.AND P5, PT, R5, UR6, PT ;  /* 0x0000000605007c0c */ /* 0x001fc4000bfa6270 */
[----:B------:R-:W-:Y:S02]  /*02d0*/  PLOP3.LUT P2, PT, P6, P2, PT, 0xf2, 0x2f ;  /* 0x00000000002f781c */ /* 0x000fe40003745e72 */
[----:B------:R-:W-:Y:S01]  /*02e0*/  ISETP.GE.AND P6, PT, R9, UR6, PT ;  /* 0x0000000609007c0c */ /* 0x000fe2000bfc6270 */
[----:B------:R-:W-:Y:S01]  /*02f0*/  VIADD R9, R5, 0x6 ;  /* 0x0000000605097836 */ /* 0x000fe20000000000 */
[----:B------:R-:W-:Y:S02]  /*0300*/  @!P0 PRMT R4, R4, 0x5410, RZ ;  /* 0x0000541004048816 */ /* 0x000fe400000000ff */
[----:B------:R-:W-:Y:S02]  /*0310*/  ISETP.GE.AND P0, PT, R10, UR6, PT ;  /* 0x000000060a007c0c */ /* 0x000fe4000bf06270 */
[----:B------:R-:W-:-:S03]  /*0320*/  PLOP3.LUT P1, PT, P3, P1, PT, 0xf2, 0x2f ;  /* 0x00000000002f781c */ /* 0x000fc60001f23e72 */
[----:B------:R-:W-:Y:S02]  /*0330*/  @!P5 STG.E desc[UR4][R2.64], R0 ;  /* 0x000000000200d986 */ /* 0x000fe4000c101904 */
[----:B------:R-:W-:Y:S02]  /*0340*/  @!P2 PRMT R6, R6, 0x5410, RZ ;  /* 0x000054100606a816 */ /* 0x000fe400000000ff */
[----:B------:R-:W-:Y:S02]  /*0350*/  ISETP.GE.AND P2, PT, R9, UR6, PT ;  /* 0x0000000609007c0c */ /* 0x000fe4000bf46270 */
[----:B------:R-:W-:-:S04]  /*0360*/  @!P6 PRMT R5, R8, 0x5432, R4 ;  /* 0x000054320805e816 */ /* 0x000fc80000000004 */
[----:B------:R-:W-:Y:S01]  /*0370*/  @!P1 PRMT R7, R7, 0x5410, RZ ;  /* 0x0000541007079816 */ /* 0x000fe200000000ff */
[----:B------:R0:W-:Y:S02]  /*0380*/  @!P6 STG.E desc[UR4][R2.64+0x4], R5 ;  /* 0x000004050200e986 */ /* 0x0001e4000c101904 */
[--C-:B0-----:R-:W-:Y:S02]  /*0390*/  @!P0 PRMT R5, R4, 0x7632, R6.reuse ;  /* 0x0000763204058816 */ /* 0x101fe40000000006 */
[----:B------:R-:W-:-:S03]  /*03a0*/  @!P4 PRMT R6, RZ, 0x7610, R6 ;  /* 0x00007610ff06c816 */ /* 0x000fc60000000006 */
[----:B------:R0:W-:Y:S01]  /*03b0*/  @!P0 STG.E desc[UR4][R2.64+0x8], R5 ;  /* 0x0000080502008986 */ /* 0x0001e2000c101904 */
[----:B------:R-:W-:Y:S05]  /*03c0*/  @P2 EXIT ;  /* 0x000000000000294d */ /* 0x000fea0003800000 */
[----:B------:R-:W-:-:S05]  /*03d0*/  PRMT R7, R7, 0x5432, R6 ;  /* 0x0000543207077816 */ /* 0x000fca0000000006 */
[----:B------:R-:W-:Y:S01]  /*03e0*/  STG.E desc[UR4][R2.64+0xc], R7 ;  /* 0x00000c0702007986 */ /* 0x000fe2000c101904 */
[----:B------:R-:W-:Y:S05]  /*03f0*/  EXIT ;  /* 0x000000000000794d */ /* 0x000fea0003800000 */
.L_x_1:
        /* <DEDUP_REMOVED lines=16> */
.L_x_7:


//--------------------- .text._Z24hardshrink_fp16x2_kernelP6__halfS0_i --------------------------
	.section	.text._Z24hardshrink_fp16x2_kernelP6__halfS0_i,"ax",@progbits
	.align	128
        .global         _Z24hardshrink_fp16x2_kernelP6__halfS0_i
        .type           _Z24hardshrink_fp16x2_kernelP6__halfS0_i,@function
        .size           _Z24hardshrink_fp16x2_kernelP6__halfS0_i,(.L_x_8 - _Z24hardshrink_fp16x2_kernelP6__halfS0_i)
        .other          _Z24hardshrink_fp16x2_kernelP6__halfS0_i,@"STO_CUDA_ENTRY STV_DEFAULT"
_Z24hardshrink_fp16x2_kernelP6__halfS0_i:
.text._Z24hardshrink_fp16x2_kernelP6__halfS0_i:
[----:B------:R-:W-:Y:S01]  /*0000*/  LDC R1, c[0x0][0x37c] ;  /* 0x0000df00ff017b82 */ /* 0x000fe20000000800 */
[----:B------:R-:W0:Y:S01]  /*0010*/  S2R R0, SR_CTAID.X ;  /* 0x0000000000007919 */ /* 0x000e220000002500 */
[----:B------:R-:W0:Y:S01]  /*0020*/  LDCU UR4, c[0x0][0x360] ;  /* 0x00006c00ff0477ac */ /* 0x000e220008000800 */
[----:B------:R-:W0:Y:S01]  /*0030*/  S2R R3, SR_TID.X ;  /* 0x0000000000037919 */ /* 0x000e220000002100 */
[----:B------:R-:W1:Y:S01]  /*0040*/  LDCU UR5, c[0x0][0x390] ;  /* 0x00007200ff0577ac */ /* 0x000e620008000800 */
[----:B0-----:R-:W-:-:S04]  /*0050*/  IMAD R0, R0, UR4, R3 ;  /* 0x0000000400007c24 */ /* 0x001fc8000f8e0203 */
[----:B------:R-:W-:-:S05]  /*0060*/  IMAD.SHL.U32 R7, R0, 0x2, RZ ;  /* 0x0000000200077824 */ /* 0x000fca00078e00ff */
[----:B-1----:R-:W-:-:S13]  /*0070*/  ISETP.GE.AND P0, PT, R7, UR5, PT ;  /* 0x0000000507007c0c */ /* 0x002fda000bf06270 */
[----:B------:R-:W-:Y:S05]  /*0080*/  @P0 EXIT ;  /* 0x000000000000094d */ /* 0x000fea0003800000 */
[----:B------:R-:W0:Y:S01]  /*0090*/  LDC.64 R2, c[0x0][0x380] ;  /* 0x0000e000ff027b82 */ /* 0x000e220000000a00 */
[----:B------:R-:W1:Y:S07]  /*00a0*/  LDCU.64 UR4, c[0x0][0x358] ;  /* 0x00006b00ff0477ac */ /* 0x000e6e0008000a00 */
[----:B------:R-:W2:Y:S01]  /*00b0*/  LDC.64 R4, c[0x0][0x388] ;  /* 0x0000e200ff047b82 */ /* 0x000ea20000000a00 */
[----:B0-----:R-:W-:-:S06]  /*00c0*/  IMAD.WIDE R2, R7, 0x2, R2 ;  /* 0x0000000207027825 */ /* 0x001fcc00078e0202 */
[----:B-1----:R-:W3:Y:S02]  /*00d0*/  LDG.E R2, desc[UR4][R2.64] ;  /* 0x0000000402027981 */ /* 0x002ee4000c1e1900 */
[----:B---3--:R-:W-:Y:S02]  /*00e0*/  PRMT R0, R0, 0x7610, R2 ;  /* 0x0000761000007816 */ /* 0x008fe40000000002 */
[C---:B------:R-:W-:Y:S02]  /*00f0*/  HSETP2.GT.AND P2, PT, R2.reuse.H0_H0, 0.5, 0.5, PT ;  /* 0x3800380002007434 */ /* 0x040fe40003f44800 */
[----:B------:R-:W-:Y:S02]  /*0100*/  HSETP2.GEU.AND P3, PT, R2.H0_H0, -0.5, -0.5, PT ;  /* 0xb800b80002007434 */ /* 0x000fe40003f6e800 */
[C---:B------:R-:W-:Y:S02]  /*0110*/  HSETP2.GT.AND P0, PT, R0.reuse.H1_H1, 0.5, 0.5, PT ;  /* 0x3800380000007434 */ /* 0x040fe40003f04c00 */
[----:B------:R-:W-:-:S02]  /*0120*/  HSETP2.GEU.AND P1, PT, R0.H1_H1, -0.5, -0.5, PT ;  /* 0xb800b80000007434 */ /* 0x000fc40003f2ec00 */
[----:B------:R-:W-:Y:S02]  /*0130*/  PLOP3.LUT P2, PT, P2, P3, PT, 0xf2, 0x2f ;  /* 0x00000000002f781c */ /* 0x000fe40001747e72 */
[----:B------:R-:W-:Y:S01]  /*0140*/  PRMT R0, R2, 0x7610, R0 ;  /* 0x0000761002007816 */ /* 0x000fe20000000000 */
[----:B--2---:R-:W-:Y:S01]  /*0150*/  IMAD.WIDE R2, R7, 0x2, R4 ;  /* 0x0000000207027825 */ /* 0x004fe200078e0204 */
[----:B------:R-:W-:-:S09]  /*0160*/  PLOP3.LUT P0, PT, P0, P1, PT, 0xf2, 0x2f ;  /* 0x00000000002f781c */ /* 0x000fd20000703e72 */
[----:B------:R-:W-:-:S04]  /*0170*/  @!P2 PRMT R0, RZ, 0x7610, R0 ;  /* 0x00007610ff00a816 */ /* 0x000fc80000000000 */
[----:B------:R-:W-:-:S05]  /*0180*/  @!P0 PRMT R0, R0, 0x5410, RZ ;  /* 0x0000541000008816 */ /* 0x000fca00000000ff */
[----:B------:R-:W-:Y:S01]  /*0190*/  STG.E desc[UR4][R2.64], R0 ;  /* 0x0000000002007986 */ /* 0x000fe2000c101904 */
[----:B------:R-:W-:Y:S05]  /*01a0*/  EXIT ;  /* 0x000000000000794d */ /* 0x000fea0003800000 */
.L_x_2:
        /* <DEDUP_REMOVED lines=13> */
.L_x_8:


//--------------------- .text._Z22hardshrink_fp16_kernelP6__halfS0_i --------------------------
	.section	.text._Z22hardshrink_fp16_kernelP6__halfS0_i,"ax",@progbits
	.align	128
        .global         _Z22hardshrink_fp16_kernelP6__halfS0_i
        .type           _Z22hardshrink_fp16_kernelP6__halfS0_i,@function
        .size           _Z22hardshrink_fp16_kernelP6__halfS0_i,(.L_x_9 - _Z22hardshrink_fp16_kernelP6__halfS0_i)
        .other          _Z22hardshrink_fp16_kernelP6__halfS0_i,@"STO_CUDA_ENTRY STV_DEFAULT"
_Z22hardshrink_fp16_kernelP6__halfS0_i:
.text._Z22hardshrink_fp16_kernelP6__halfS0_i:
[----:B------:R-:W-:Y:S01]  /*0000*/  LDC R1, c[0x0][0x37c] ;  /* 0x0000df00ff017b82 */ /* 0x000fe20000000800 */
[----:B------:R-:W0:Y:S01]  /*0010*/  S2R R7, SR_CTAID.X ;  /* 0x0000000000077919 */ /* 0x000e220000002500 */
[----:B------:R-:W0:Y:S01]  /*0020*/  LDCU UR4, c[0x0][0x360] ;  /* 0x00006c00ff0477ac */ /* 0x000e220008000800 */
[----:B------:R-:W0:Y:S01]  /*0030*/  S2R R0, SR_TID.X ;  /* 0x0000000000007919 */ /* 0x000e220000002100 */
[----:B------:R-:W1:Y:S01]  /*0040*/  LDCU UR5, c[0x0][0x390] ;  /* 0x00007200ff0577ac */ /* 0x000e620008000800 */
[----:B0-----:R-:W-:-:S05]  /*0050*/  IMAD R7, R7, UR4, R0 ;  /* 0x0000000407077c24 */ /* 0x001fca000f8e0200 */
[----:B-1----:R-:W-:-:S13]  /*0060*/  ISETP.GE.AND P0, PT, R7, UR5, PT ;  /* 0x0000000507007c0c */ /* 0x002fda000bf06270 */
[----:B------:R-:W-:Y:S05]  /*0070*/  @P0 EXIT ;  /* 0x000000000000094d */ /* 0x000fea0003800000 */
[----:B------:R-:W0:Y:S01]  /*0080*/  LDC.64 R2, c[0x0][0x380] ;  /* 0x0000e000ff027b82 */ /* 0x000e220000000a00 */
[----:B------:R-:W1:Y:S07]  /*0090*/  LDCU.64 UR4, c[0x0][0x358] ;  /* 0x00006b00ff0477ac */ /* 0x000e6e0008000a00 */
[----:B------:R-:W2:Y:S01]  /*00a0*/  LDC.64 R4, c[0x0][0x388] ;  /* 0x0000e200ff047b82 */ /* 0x000ea20000000a00 */
[----:B0-----:R-:W-:-:S06]  /*00b0*/  IMAD.WIDE R2, R7, 0x2, R2 ;  /* 0x0000000207027825 */ /* 0x001fcc00078e0202 */
[----:B-1----:R-:W3:Y:S01]  /*00c0*/  LDG.E.U16 R2, desc[UR4][R2.64] ;  /* 0x0000000402027981 */ /* 0x002ee2000c1e1500 */
[----:B--2---:R-:W-:Y:S01]  /*00d0*/  IMAD.WIDE R4, R7, 0x2, R4 ;  /* 0x0000000207047825 */ /* 0x004fe200078e0204 */
[C---:B---3--:R-:W-:Y:S02]  /*00e0*/  HSETP2.GT.AND P0, PT, R2.reuse.H0_H0, 0.5, 0.5, PT ;  /* 0x3800380002007434 */ /* 0x048fe40003f04800 */
[----:B------:R-:W-:Y:S02]  /*00f0*/  HSETP2.GEU.AND P1, PT, R2.H0_H0, -0.5, -0.5, PT ;  /* 0xb800b80002007434 */ /* 0x000fe40003f2e800 */
[----:B------:R-:W-:-:S03]  /*0100*/  PRMT R0, R2, 0x7610, R0 ;  /* 0x0000761002007816 */ /* 0x000fc60000000000 */
[----:B------:R-:W-:-:S13]  /*0110*/  PLOP3.LUT P0, PT, P0, P1, PT, 0xf2, 0x2f ;  /* 0x00000000002f781c */ /* 0x000fda0000703e72 */
[----:B------:R-:W-:-:S05]  /*0120*/  @!P0 PRMT R0, RZ, 0x7610, R0 ;  /* 0x00007610ff008816 */ /* 0x000fca0000000000 */
[----:B------:R-:W-:Y:S01]  /*0130*/  STG.E.U16 desc[UR4][R4.64], R0 ;  /* 0x0000000004007986 */ /* 0x000fe2000c101504 */
[----:B------:R-:W-:Y:S05]  /*0140*/  EXIT ;  /* 0x000000000000794d */ /* 0x000fea0003800000 */
.L_x_3:
        /* <DEDUP_REMOVED lines=11> */
.L_x_9:


//--------------------- .text._Z24hardshrink_fp32x4_kernelPfS_i --------------------------
	.section	.text._Z24hardshrink_fp32x4_kernelPfS_i,"ax",@progbits
	.align	128
        .global         _Z24hardshrink_fp32x4_kernelPfS_i
        .type           _Z24hardshrink_fp32x4_kernelPfS_i,@function
        .size           _Z24hardshrink_fp32x4_kernelPfS_i,(.L_x_10 - _Z24hardshrink_fp32x4_kernelPfS_i)
        .other          _Z24hardshrink_fp32x4_kernelPfS_i,@"STO_CUDA_ENTRY STV_DEFAULT"
_Z24hardshrink_fp32x4_kernelPfS_i:
.text._Z24hardshrink_fp32x4_kernelPfS_i:
[----:B------:R-:W-:Y:S01]  /*0000*/  LDC R1, c[0x0][0x37c] ;  /* 0x0000df00ff017b82 */ /* 0x000fe20000000800 */
[----:B------:R-:W0:Y:S07]  /*0010*/  S2R R3, SR_TID.X ;  /* 0x0000000000037919 */ /* 0x000e2e0000002100 */
[----:B------:R-:W0:Y:S01]  /*0020*/  S2UR UR4, SR_CTAID.X ;  /* 0x00000000000479c3 */ /* 0x000e220000002500 */
[----:B------:R-:W1:Y:S07]  /*0030*/  LDCU UR5, c[0x0][0x390] ;  /* 0x00007200ff0577ac */ /* 0x000e6e0008000800 */
[----:B------:R-:W0:Y:S02]  /*0040*/  LDC R0, c[0x0][0x360] ;  /* 0x0000d800ff007b82 */ /* 0x000e240000000800 */
[----:B0-----:R-:W-:-:S04]  /*0050*/  IMAD R0, R0, UR4, R3 ;  /* 0x0000000400007c24 */ /* 0x001fc8000f8e0203 */
[----:B------:R-:W-:-:S05]  /*0060*/  IMAD.SHL.U32 R7, R0, 0x4, RZ ;  /* 0x0000000400077824 */ /* 0x000fca00078e00ff */
[----:B-1----:R-:W-:-:S13]  /*0070*/  ISETP.GE.AND P0, PT, R7, UR5, PT ;  /* 0x0000000507007c0c */ /* 0x002fda000bf06270 */
[----:B------:R-:W-:Y:S05]  /*0080*/  @P0 EXIT ;  /* 0x000000000000094d */ /* 0x000fea0003800000 */
[----:B------:R-:W0:Y:S01]  /*0090*/  LDC.64 R2, c[0x0][0x380] ;  /* 0x0000e000ff027b82 */ /* 0x000e220000000a00 */
[----:B------:R-:W1:Y:S07]  /*00a0*/  LDCU.64 UR4, c[0x0][0x358] ;  /* 0x00006b00ff0477ac */ /* 0x000e6e0008000a00 */
[----:B------:R-:W2:Y:S01]  /*00b0*/  LDC.64 R4, c[0x0][0x388] ;  /* 0x0000e200ff047b82 */ /* 0x000ea20000000a00 */
[----:B0-----:R-:W-:-:S05]  /*00c0*/  IMAD.WIDE R2, R7, 0x4, R2 ;  /* 0x0000000407027825 */ /* 0x001fca00078e0202 */
[----:B-1----:R-:W3:Y:S01]  /*00d0*/  LDG.E.128 R8, desc[UR4][R2.64] ;  /* 0x0000000402087981 */ /* 0x002ee2000c1e1d00 */
[----:B--2---:R-:W-:Y:S01]  /*00e0*/  IMAD.WIDE R4, R7, 0x4, R4 ;  /* 0x0000000407047825 */ /* 0x004fe200078e0204 */
[----:B---3--:R-:W-:Y:S02]  /*00f0*/  FSETP.GT.AND P0, PT, |R8|, 0.5, PT ;  /* 0x3f0000000800780b */ /* 0x008fe40003f04200 */
[----:B------:R-:W-:Y:S02]  /*0100*/  FSETP.GT.AND P1, PT, |R9|, 0.5, PT ;  /* 0x3f0000000900780b */ /* 0x000fe40003f24200 */
[----:B------:R-:W-:Y:S02]  /*0110*/  FSETP.GT.AND P2, PT, |R10|, 0.5, PT ;  /* 0x3f0000000a00780b */ /* 0x000fe40003f44200 */
[----:B------:R-:W-:Y:S02]  /*0120*/  FSETP.GT.AND P3, PT, |R11|, 0.5, PT ;  /* 0x3f0000000b00780b */ /* 0x000fe40003f64200 */
[----:B------:R-:W-:-:S02]  /*0130*/  FSEL R8, R8, RZ, P0 ;  /* 0x000000ff08087208 */ /* 0x000fc40000000000 */
[----:B------:R-:W-:Y:S02]  /*0140*/  FSEL R9, R9, RZ, P1 ;  /* 0x000000ff09097208 */ /* 0x000fe40000800000 */
[----:B------:R-:W-:Y:S02]  /*0150*/  FSEL R10, R10, RZ, P2 ;  /* 0x000000ff0a0a7208 */ /* 0x000fe40001000000 */
[----:B------:R-:W-:-:S05]  /*0160*/  FSEL R11, R11, RZ, P3 ;  /* 0x000000ff0b0b7208 */ /* 0x000fca0001800000 */
[----:B------:R-:W-:Y:S01]  /*0170*/  STG.E.128 desc[UR4][R4.64], R8 ;  /* 0x0000000804007986 */ /* 0x000fe2000c101d04 */
[----:B------:R-:W-:Y:S05]  /*0180*/  EXIT ;  /* 0x000000000000794d */ /* 0x000fea0003800000 */
.L_x_4:
        /* <DEDUP_REMOVED lines=15> */
.L_x_10:


//--------------------- .text._Z22hardshrink_fp32_kernelPfS_i --------------------------
	.section	.text._Z22hardshrink_fp32_kernelPfS_i,"ax",@progbits
	.align	128
        .global         _Z22hardshrink_fp32_kernelPfS_i
        .type           _Z22hardshrink_fp32_kernelPfS_i,@function
        .size           _Z22hardshrink_fp32_kernelPfS_i,(.L_x_11 - _Z22hardshrink_fp32_kernelPfS_i)
        .other          _Z22hardshrink_fp32_kernelPfS_i,@"STO_CUDA_ENTRY STV_DEFAULT"
_Z22hardshrink_fp32_kernelPfS_i:
.text._Z22hardshrink_fp32_kernelPfS_i:
[----:B------:R-:W-:Y:S01]  /*0000*/  LDC R1, c[0x0][0x37c] ;  /* 0x0000df00ff017b82 */ /* 0x000fe20000000800 */
[----:B------:R-:W0:Y:S07]  /*0010*/  S2R R0, SR_TID.X ;  /* 0x0000000000007919 */ /* 0x000e2e0000002100 */
[----:B------:R-:W0:Y:S01]  /*0020*/  S2UR UR4, SR_CTAID.X ;  /* 0x00000000000479c3 */ /* 0x000e220000002500 */
[----:B------:R-:W1:Y:S07]  /*0030*/  LDCU UR5, c[0x0][0x390] ;  /* 0x00007200ff0577ac */ /* 0x000e6e0008000800 */
[----:B------:R-:W0:Y:S02]  /*0040*/  LDC R7, c[0x0][0x360] ;  /* 0x0000d800ff077b82 */ /* 0x000e240000000800 */
[----:B0-----:R-:W-:-:S05]  /*0050*/  IMAD R7, R7, UR4, R0 ;  /* 0x0000000407077c24 */ /* 0x001fca000f8e0200 */
[----:B-1----:R-:W-:-:S13]  /*0060*/  ISETP.GE.AND P0, PT, R7, UR5, PT ;  /* 0x0000000507007c0c */ /* 0x002fda000bf06270 */
[----:B------:R-:W-:Y:S05]  /*0070*/  @P0 EXIT ;  /* 0x000000000000094d */ /* 0x000fea0003800000 */
[----:B------:R-:W0:Y:S01]  /*0080*/  LDC.64 R2, c[0x0][0x380] ;  /* 0x0000e000ff027b82 */ /* 0x000e220000000a00 */
[----:B------:R-:W1:Y:S07]  /*0090*/  LDCU.64 UR4, c[0x0][0x358] ;  /* 0x00006b00ff0477ac */ /* 0x000e6e0008000a00 */
[----:B------:R-:W2:Y:S01]  /*00a0*/  LDC.64 R4, c[0x0][0x388] ;  /* 0x0000e200ff047b82 */ /* 0x000ea20000000a00 */
[----:B0-----:R-:W-:-:S06]  /*00b0*/  IMAD.WIDE R2, R7, 0x4, R2 ;  /* 0x0000000407027825 */ /* 0x001fcc00078e0202 */
[----:B-1----:R-:W3:Y:S01]  /*00c0*/  LDG.E R2, desc[UR4][R2.64] ;  /* 0x0000000402027981 */ /* 0x002ee2000c1e1900 */
[----:B--2---:R-:W-:Y:S01]  /*00d0*/  IMAD.WIDE R4, R7, 0x4, R4 ;  /* 0x0000000407047825 */ /* 0x004fe200078e0204 */
[----:B---3--:R-:W-:-:S04]  /*00e0*/  FSETP.GT.AND P0, PT, |R2|, 0.5, PT ;  /* 0x3f0000000200780b */ /* 0x008fc80003f04200 */
[----:B------:R-:W-:-:S05]  /*00f0*/  FSEL R7, R2, RZ, P0 ;  /* 0x000000ff02077208 */ /* 0x000fca0000000000 */
[----:B------:R-:W-:Y:S01]  /*0100*/  STG.E desc[UR4][R4.64], R7 ;  /* 0x0000000704007986 */ /* 0x000fe2000c101904 */
[----:B------:R-:W-:Y:S05]  /*0110*/  EXIT ;  /* 0x000000000000794d */ /* 0x000fea0003800000 */
.L_x_5:
        /* <DEDUP_REMOVED lines=14> */
.L_x_11:


//--------------------- .nv.shared.reserved.0     --------------------------
	.section	.nv.shared.reserved.0,"aw",@nobits
	.weak		__nv_reservedSMEM_offset_0_alias
	.size		__nv_reservedSMEM_offset_0_alias, 0, 64
	.other		__nv_reservedSMEM_offset_0_alias,@"STO_CUDA_RESERVED_SHARED STV_DEFAULT"
__nv_reservedSMEM_offset_0_alias:
	.zero		0
	.zero		64


//--------------------- .nv.constant0._Z28hardshrink_f16x8_pack_kernelP6__halfS0_i --------------------------
	.section	.nv.constant0._Z28hardshrink_f16x8_pack_kernelP6__halfS0_i,"a",@progbits
	.sectionflags	@""
	.align	4
.nv.constant0._Z28hardshrink_f16x8_pack_kernelP6__halfS0_i:
	.zero		916


//--------------------- .nv.constant0._Z23hardshrink_f16x8_kernelP6__halfS0_i --------------------------
	.section	.nv.constant0._Z23hardshrink_f16x8_kernelP6__halfS0_i,"a",@progbits
	.sectionflags	@""
	.align	4
.nv.constant0._Z23hardshrink_f16x8_kernelP6__halfS0_i:
	.zero		916


//--------------------- .nv.constant0._Z24hardshrink_fp16x2_kernelP6__halfS0_i --------------------------
	.section	.nv.constant0._Z24hardshrink_fp16x2_kernelP6__halfS0_i,"a",@progbits
	.sectionflags	@""
	.align	4
.nv.constant0._Z24hardshrink_fp16x2_kernelP6__halfS0_i:
	.zero		916


//--------------------- .nv.constant0._Z22hardshrink_fp16_kernelP6__halfS0_i --------------------------
	.section	.nv.constant0._Z22hardshrink_fp16_kernelP6__halfS0_i,"a",@progbits
	.sectionflags	@""
	.align	4
.nv.constant0._Z22hardshrink_fp16_kernelP6__halfS0_i:
	.zero		916


//--------------------- .nv.constant0._Z24hardshrink_fp32x4_kernelPfS_i --------------------------
	.section	.nv.constant0._Z24hardshrink_fp32x4_kernelPfS_i,"a",@progbits
	.sectionflags	@""
	.align	4
.nv.constant0._Z24hardshrink_fp32x4_kernelPfS_i:
	.zero		916


//--------------------- .nv.constant0._Z22hardshrink_fp32_kernelPfS_i --------------------------
	.section	.nv.constant0._Z22hardshrink_fp32_kernelPfS_i,"a",@progbits
	.sectionflags	@""
	.align	4
.nv.constant0._Z22hardshrink_fp32_kernelPfS_i:
	.zero		916


//--------------------- SYMBOLS --------------------------

	.type		.nv.reservedSmem.offset0,@object
	.size		.nv.reservedSmem.offset0,0x4
